// auto-generated by cutlass_sweep.gemm — config: {"arch": "sm_100", "cluster_m": 1, "cluster_n": 1, "dtype": "bf16", "dtype_b": "bf16", "layout": "nt", "stages": 0, "tile_k": 32, "tile_m": 64, "tile_n": 256}
#include "cutlass/cutlass.h"
#include "cutlass/gemm/collective/collective_builder.hpp"
#include "cutlass/gemm/device/gemm_universal_adapter.h"
#include "cutlass/gemm/kernel/gemm_universal.hpp"
#include "cutlass/epilogue/collective/collective_builder.hpp"

using ElemA = cutlass::bfloat16_t;
using ElemB = cutlass::bfloat16_t;
using ElemCD = cutlass::bfloat16_t;
using Acc  = float;
using TileShape    = cute::Shape<cute::_64, cute::_256, cute::_32>;
using ClusterShape = cute::Shape<cute::_1, cute::_1, cute::_1>;

using CollectiveEpilogue = typename cutlass::epilogue::collective::CollectiveBuilder<
    cutlass::arch::Sm100, cutlass::arch::OpClassTensorOp,
    TileShape, ClusterShape,
    cutlass::epilogue::collective::EpilogueTileAuto,
    Acc, Acc,
    ElemCD, cutlass::layout::RowMajor, 128 / cutlass::sizeof_bits<ElemCD>::value,
    ElemCD, cutlass::layout::RowMajor, 128 / cutlass::sizeof_bits<ElemCD>::value,
    cutlass::epilogue::collective::EpilogueScheduleAuto
  >::CollectiveOp;

using CollectiveMainloop = typename cutlass::gemm::collective::CollectiveBuilder<
    cutlass::arch::Sm100, cutlass::arch::OpClassTensorOp,
    ElemA, cutlass::layout::RowMajor, 128 / cutlass::sizeof_bits<ElemA>::value,
    ElemB, cutlass::layout::ColumnMajor, 128 / cutlass::sizeof_bits<ElemB>::value,
    Acc,
    TileShape, ClusterShape,
    cutlass::gemm::collective::StageCountAutoCarveout<static_cast<int>(sizeof(typename CollectiveEpilogue::SharedStorage))>,
    cutlass::gemm::collective::KernelScheduleAuto
  >::CollectiveOp;

using GemmKernel = cutlass::gemm::kernel::GemmUniversal<
    cute::Shape<int,int,int,int>,
    CollectiveMainloop,
    CollectiveEpilogue
>;
using Gemm = cutlass::gemm::device::GemmUniversalAdapter<GemmKernel>;

// Force the device kernel symbol into the cubin without needing a host main.
auto* _anchor = &cutlass::device_kernel<GemmKernel>;


// ===== COMPILED SASS (sm_100a) =====

	.target	sm_100a

	.elftype	@"ET_EXEC"


//--------------------- .note.nv.tkinfo           --------------------------
	.section	.note.nv.tkinfo,"",@"SHT_NOTE"
	.sectionflags	@"SHF_NOTE_NV_TKINFO"
	.tkinfo
        /*0018*/ 	.word	0x00000002
        /*0030*/ 	.string	""
        /*0030*/ 	.string	"ptxas"
        /*0030*/ 	.string	"Cuda compilation tools, release 13.0, V13.0.88"
        /*0030*/ 	.string	"Build cuda_13.0.r13.0/compiler.36424714_0"
        /*0030*/ 	.string	"-arch sm_100a -m 64 "



//--------------------- .note.nv.cuinfo           --------------------------
	.section	.note.nv.cuinfo,"",@"SHT_NOTE"
	.sectionflags	@"SHF_NOTE_NV_CUINFO"
        /*0018*/ 	.short	0x0002
        /*001a*/ 	.short	0x0064
        /*001c*/ 	.short	0x0082
	.zero		2


//--------------------- .nv.info                  --------------------------
	.section	.nv.info,"",@"SHT_CUDA_INFO"
	.align	4


	//----- nvinfo : EIATTR_REGCOUNT
	.align		4
        /*0000*/ 	.byte	0x04, 0x2f
        /*0002*/ 	.short	(.L_19 - .L_18)
	.align		4
.L_18:
        /*0004*/ 	.word	index@(_ZN7cutlass13device_kernelINS_4gemm6kernel13GemmUniversalIN4cute5tupleIJiiiiEEENS1_10collective13CollectiveMmaINS1_35MainloopSm100TmaUmmaWarpSpecializedILi9ELi2ELi4ENS5_IJNS4_1CILi1EEESB_SB_EEEEENS5_IJNSA_ILi64EEENSA_ILi256EEENSA_ILi32EEEEEENS_10bfloat16_tENS5_IJlSB_lEEESI_SJ_NS4_8TiledMMAINS4_8MMA_AtomIJNS4_20SM100_MMA_F16BF16_SSISI_SI_fLi64ELi256ELNS4_4UMMA5MajorE0ELSO_0ELNSN_7ScaleInE0ELSP_0EEEEEENS4_6LayoutISC_NS5_IJNSA_ILi0EEEST_ST_EEEEENS5_IJNS4_10UnderscoreESW_SW_EEEEENS4_13SM90_TMA_LOADENS4_14ComposedLayoutINS4_7SwizzleILi2ELi4ELi3EEENS4_18smem_ptr_flag_bitsILi16EEENSS_INS5_IJNSA_ILi8EEESG_EEENS5_IJSG_SB_EEEEEEEvNS4_8identityESZ_S19_vS1A_EENS_8epilogue10collective18CollectiveEpilogueINS1C_23Sm100TmaWarpSpecializedILi4ELi2ELi32ELb1ELb0EEEJSH_NS5_IJNSS_ISE_SB_EES1H_EEESI_SJ_SI_SJ_NS1C_6fusion15FusionCallbacksIS1G_NS1J_17LinearCombinationISI_fSI_fLNS_15FloatRoundStyleE2EEESH_S1I_JEEENS4_5SM1004TMEM4LOAD26SM100_TMEM_LOAD_16dp256b8xESZ_NS10_INS11_ILi3ELi4ELi3EEES14_NSS_INS5_IJS15_SE_EEENS5_IJSE_SB_EEEEEEENS4_17SM75_U32x4_LDSM_NENS4_14SM90_TMA_STOREES1X_NS4_17SM90_U32x4_STSM_NENS4_39AutoVectorizingCopyWithAssumedAlignmentILi128EEEEEEvvEEEEvNT_6ParamsE)
        /*0008*/ 	.word	0x00000070


	//----- nvinfo : EIATTR_FRAME_SIZE
	.align		4
.L_19:
        /*000c*/ 	.byte	0x04, 0x11
        /*000e*/ 	.short	(.L_21 - .L_20)
	.align		4
.L_20:
        /*0010*/ 	.word	index@($__internal_2_$__cuda_sm10x_tcgen05_guardrail_trap_unallocated_columns_being_dealloced)
        /*0014*/ 	.word	0x00000000


	//----- nvinfo : EIATTR_FRAME_SIZE
	.align		4
.L_21:
        /*0018*/ 	.byte	0x04, 0x11
        /*001a*/ 	.short	(.L_23 - .L_22)
	.align		4
.L_22:
        /*001c*/ 	.word	index@($__internal_1_$__cuda_sm10x_tcgen05_guardrail_trap_phase_invalid_during_alloc)
        /*0020*/ 	.word	0x00000000


	//----- nvinfo : EIATTR_FRAME_SIZE
	.align		4
.L_23:
        /*0024*/ 	.byte	0x04, 0x11
        /*0026*/ 	.short	(.L_25 - .L_24)
	.align		4
.L_24:
        /*0028*/ 	.word	index@($__internal_0_$__cuda_sm10x_tcgen05_guardrail_trap_col_being_dealloced_not_returned_by_alloc)
        /*002c*/ 	.word	0x00000000


	//----- nvinfo : EIATTR_FRAME_SIZE
	.align		4
.L_25:
        /*0030*/ 	.byte	0x04, 0x11
        /*0032*/ 	.short	(.L_27 - .L_26)
	.align		4
.L_26:
        /*0034*/ 	.word	index@(_ZN7cutlass13device_kernelINS_4gemm6kernel13GemmUniversalIN4cute5tupleIJiiiiEEENS1_10collective13CollectiveMmaINS1_35MainloopSm100TmaUmmaWarpSpecializedILi9ELi2ELi4ENS5_IJNS4_1CILi1EEESB_SB_EEEEENS5_IJNSA_ILi64EEENSA_ILi256EEENSA_ILi32EEEEEENS_10bfloat16_tENS5_IJlSB_lEEESI_SJ_NS4_8TiledMMAINS4_8MMA_AtomIJNS4_20SM100_MMA_F16BF16_SSISI_SI_fLi64ELi256ELNS4_4UMMA5MajorE0ELSO_0ELNSN_7ScaleInE0ELSP_0EEEEEENS4_6LayoutISC_NS5_IJNSA_ILi0EEEST_ST_EEEEENS5_IJNS4_10UnderscoreESW_SW_EEEEENS4_13SM90_TMA_LOADENS4_14ComposedLayoutINS4_7SwizzleILi2ELi4ELi3EEENS4_18smem_ptr_flag_bitsILi16EEENSS_INS5_IJNSA_ILi8EEESG_EEENS5_IJSG_SB_EEEEEEEvNS4_8identityESZ_S19_vS1A_EENS_8epilogue10collective18CollectiveEpilogueINS1C_23Sm100TmaWarpSpecializedILi4ELi2ELi32ELb1ELb0EEEJSH_NS5_IJNSS_ISE_SB_EES1H_EEESI_SJ_SI_SJ_NS1C_6fusion15FusionCallbacksIS1G_NS1J_17LinearCombinationISI_fSI_fLNS_15FloatRoundStyleE2EEESH_S1I_JEEENS4_5SM1004TMEM4LOAD26SM100_TMEM_LOAD_16dp256b8xESZ_NS10_INS11_ILi3ELi4ELi3EEES14_NSS_INS5_IJS15_SE_EEENS5_IJSE_SB_EEEEEEENS4_17SM75_U32x4_LDSM_NENS4_14SM90_TMA_STOREES1X_NS4_17SM90_U32x4_STSM_NENS4_39AutoVectorizingCopyWithAssumedAlignmentILi128EEEEEEvvEEEEvNT_6ParamsE)
        /*0038*/ 	.word	0x00000000


	//----- nvinfo : EIATTR_MIN_STACK_SIZE
	.align		4
.L_27:
        /*003c*/ 	.byte	0x04, 0x12
        /*003e*/ 	.short	(.L_29 - .L_28)
	.align		4
.L_28:
        /*0040*/ 	.word	index@(_ZN7cutlass13device_kernelINS_4gemm6kernel13GemmUniversalIN4cute5tupleIJiiiiEEENS1_10collective13CollectiveMmaINS1_35MainloopSm100TmaUmmaWarpSpecializedILi9ELi2ELi4ENS5_IJNS4_1CILi1EEESB_SB_EEEEENS5_IJNSA_ILi64EEENSA_ILi256EEENSA_ILi32EEEEEENS_10bfloat16_tENS5_IJlSB_lEEESI_SJ_NS4_8TiledMMAINS4_8MMA_AtomIJNS4_20SM100_MMA_F16BF16_SSISI_SI_fLi64ELi256ELNS4_4UMMA5MajorE0ELSO_0ELNSN_7ScaleInE0ELSP_0EEEEEENS4_6LayoutISC_NS5_IJNSA_ILi0EEEST_ST_EEEEENS5_IJNS4_10UnderscoreESW_SW_EEEEENS4_13SM90_TMA_LOADENS4_14ComposedLayoutINS4_7SwizzleILi2ELi4ELi3EEENS4_18smem_ptr_flag_bitsILi16EEENSS_INS5_IJNSA_ILi8EEESG_EEENS5_IJSG_SB_EEEEEEEvNS4_8identityESZ_S19_vS1A_EENS_8epilogue10collective18CollectiveEpilogueINS1C_23Sm100TmaWarpSpecializedILi4ELi2ELi32ELb1ELb0EEEJSH_NS5_IJNSS_ISE_SB_EES1H_EEESI_SJ_SI_SJ_NS1C_6fusion15FusionCallbacksIS1G_NS1J_17LinearCombinationISI_fSI_fLNS_15FloatRoundStyleE2EEESH_S1I_JEEENS4_5SM1004TMEM4LOAD26SM100_TMEM_LOAD_16dp256b8xESZ_NS10_INS11_ILi3ELi4ELi3EEES14_NSS_INS5_IJS15_SE_EEENS5_IJSE_SB_EEEEEEENS4_17SM75_U32x4_LDSM_NENS4_14SM90_TMA_STOREES1X_NS4_17SM90_U32x4_STSM_NENS4_39AutoVectorizingCopyWithAssumedAlignmentILi128EEEEEEvvEEEEvNT_6ParamsE)
        /*0044*/ 	.word	0x00000000
.L_29:


//--------------------- .nv.compat                --------------------------
	.section	.nv.compat,"",@"SHT_CUDA_COMPAT_INFO"
	.align	4
        /*0000*/ 	.byte	0x02, 0x09, 0x01, 0x00, 0x02, 0x02, 0x02, 0x00, 0x02, 0x05, 0x05, 0x00, 0x03, 0x07, 0x01, 0x01
        /*0010*/ 	.byte	0x02, 0x03, 0x01, 0x00, 0x02, 0x06, 0x01, 0x00, 0x04, 0x0b, 0x08, 0x00, 0x09, 0x00, 0x00, 0x00
        /*0020*/ 	.byte	0x00, 0x00, 0x00, 0x00


//--------------------- .nv.info._ZN7cutlass13device_kernelINS_4gemm6kernel13GemmUniversalIN4cute5tupleIJiiiiEEENS1_10collective13CollectiveMmaINS1_35MainloopSm100TmaUmmaWarpSpecializedILi9ELi2ELi4ENS5_IJNS4_1CILi1EEESB_SB_EEEEENS5_IJNSA_ILi64EEENSA_ILi256EEENSA_ILi32EEEEEENS_10bfloat16_tENS5_IJlSB_lEEESI_SJ_NS4_8TiledMMAINS4_8MMA_AtomIJNS4_20SM100_MMA_F16BF16_SSISI_SI_fLi64ELi256ELNS4_4UMMA5MajorE0ELSO_0ELNSN_7ScaleInE0ELSP_0EEEEEENS4_6LayoutISC_NS5_IJNSA_ILi0EEEST_ST_EEEEENS5_IJNS4_10UnderscoreESW_SW_EEEEENS4_13SM90_TMA_LOADENS4_14ComposedLayoutINS4_7SwizzleILi2ELi4ELi3EEENS4_18smem_ptr_flag_bitsILi16EEENSS_INS5_IJNSA_ILi8EEESG_EEENS5_IJSG_SB_EEEEEEEvNS4_8identityESZ_S19_vS1A_EENS_8epilogue10collective18CollectiveEpilogueINS1C_23Sm100TmaWarpSpecializedILi4ELi2ELi32ELb1ELb0EEEJSH_NS5_IJNSS_ISE_SB_EES1H_EEESI_SJ_SI_SJ_NS1C_6fusion15FusionCallbacksIS1G_NS1J_17LinearCombinationISI_fSI_fLNS_15FloatRoundStyleE2EEESH_S1I_JEEENS4_5SM1004TMEM4LOAD26SM100_TMEM_LOAD_16dp256b8xESZ_NS10_INS11_ILi3ELi4ELi3EEES14_NSS_INS5_IJS15_SE_EEENS5_IJSE_SB_EEEEEEENS4_17SM75_U32x4_LDSM_NENS4_14SM90_TMA_STOREES1X_NS4_17SM90_U32x4_STSM_NENS4_39AutoVectorizingCopyWithAssumedAlignmentILi128EEEEEEvvEEEEvNT_6ParamsE --------------------------
	.section	.nv.info._ZN7cutlass13device_kernelINS_4gemm6kernel13GemmUniversalIN4cute5tupleIJiiiiEEENS1_10collective13CollectiveMmaINS1_35MainloopSm100TmaUmmaWarpSpecializedILi9ELi2ELi4ENS5_IJNS4_1CILi1EEESB_SB_EEEEENS5_IJNSA_ILi64EEENSA_ILi256EEENSA_ILi32EEEEEENS_10bfloat16_tENS5_IJlSB_lEEESI_SJ_NS4_8TiledMMAINS4_8MMA_AtomIJNS4_20SM100_MMA_F16BF16_SSISI_SI_fLi64ELi256ELNS4_4UMMA5MajorE0ELSO_0ELNSN_7ScaleInE0ELSP_0EEEEEENS4_6LayoutISC_NS5_IJNSA_ILi0EEEST_ST_EEEEENS5_IJNS4_10UnderscoreESW_SW_EEEEENS4_13SM90_TMA_LOADENS4_14ComposedLayoutINS4_7SwizzleILi2ELi4ELi3EEENS4_18smem_ptr_flag_bitsILi16EEENSS_INS5_IJNSA_ILi8EEESG_EEENS5_IJSG_SB_EEEEEEEvNS4_8identityESZ_S19_vS1A_EENS_8epilogue10collective18CollectiveEpilogueINS1C_23Sm100TmaWarpSpecializedILi4ELi2ELi32ELb1ELb0EEEJSH_NS5_IJNSS_ISE_SB_EES1H_EEESI_SJ_SI_SJ_NS1C_6fusion15FusionCallbacksIS1G_NS1J_17LinearCombinationISI_fSI_fLNS_15FloatRoundStyleE2EEESH_S1I_JEEENS4_5SM1004TMEM4LOAD26SM100_TMEM_LOAD_16dp256b8xESZ_NS10_INS11_ILi3ELi4ELi3EEES14_NSS_INS5_IJS15_SE_EEENS5_IJSE_SB_EEEEEEENS4_17SM75_U32x4_LDSM_NENS4_14SM90_TMA_STOREES1X_NS4_17SM90_U32x4_STSM_NENS4_39AutoVectorizingCopyWithAssumedAlignmentILi128EEEEEEvvEEEEvNT_6ParamsE,"",@"SHT_CUDA_INFO"
	.sectionflags	@""
	.align	4


	//----- nvinfo : EIATTR_CUDA_API_VERSION
	.align		4
        /*0000*/ 	.byte	0x04, 0x37
        /*0002*/ 	.short	(.L_31 - .L_30)
.L_30:
        /*0004*/ 	.word	0x00000082


	//----- nvinfo : EIATTR_KPARAM_INFO
	.align		4
.L_31:
        /*0008*/ 	.byte	0x04, 0x17
        /*000a*/ 	.short	(.L_33 - .L_32)
.L_32:
        /*000c*/ 	.word	0x00000000
        /*0010*/ 	.short	0x0000
        /*0012*/ 	.short	0x0000
        /*0014*/ 	.byte	0x00, 0xf0, 0x01, 0x20


	//----- nvinfo : EIATTR_AT_ENTRY_FRAGMENTS
	.align		4
.L_33:
        /*0018*/ 	.byte	0x04, 0x4f
        /*001a*/ 	.short	(.L_35 - .L_34)


	//   ....[0]....
.L_34:
        /*001c*/ 	.word	0x00000006


	//----- nvinfo : EIATTR_RESERVED_SMEM_USED
	.align		4
.L_35:
        /*0020*/ 	.byte	0x01, 0x41
	.zero		2


	//----- nvinfo : EIATTR_SPARSE_MMA_MASK
	.align		4
        /*0024*/ 	.byte	0x03, 0x50
        /*0026*/ 	.short	0x0000


	//----- nvinfo : EIATTR_TCGEN05_1CTA_USED
	.align		4
        /*0028*/ 	.byte	0x01, 0x51
	.zero		2


	//----- nvinfo : EIATTR_MAXREG_COUNT
	.align		4
        /*002c*/ 	.byte	0x03, 0x1b
        /*002e*/ 	.short	0x00ff


	//----- nvinfo : EIATTR_NUM_BARRIERS
	.align		4
        /*0030*/ 	.byte	0x02, 0x4c
        /*0032*/ 	.byte	0x07
	.zero		1


	//----- nvinfo : EIATTR_EXTERNS
	.align		4
        /*0034*/ 	.byte	0x04, 0x0f
        /*0036*/ 	.short	(.L_37 - .L_36)


	//   ....[0]....
	.align		4
.L_36:
        /*0038*/ 	.word	index@(__assertfail)


	//----- nvinfo : EIATTR_MERCURY_ISA_VERSION
	.align		4
.L_37:
        /*003c*/ 	.byte	0x03, 0x5f
        /*003e*/ 	.short	0x0101


	//----- nvinfo : EIATTR_INT_WARP_WIDE_INSTR_OFFSETS
	.align		4
        /*0040*/ 	.byte	0x04, 0x31
        /*0042*/ 	.short	(.L_39 - .L_38)


	//   ....[0]....
.L_38:
        /*0044*/ 	.word	0x00001eb0


	//   ....[1]....
        /*0048*/ 	.word	0x00003b40


	//   ....[2]....
        /*004c*/ 	.word	0x00003b70


	//   ....[3]....
        /*0050*/ 	.word	0x00003bc0


	//   ....[4]....
        /*0054*/ 	.word	0x000044e0


	//   ....[5]....
        /*0058*/ 	.word	0x00004540


	//   ....[6]....
        /*005c*/ 	.word	0x00004620


	//   ....[7]....
        /*0060*/ 	.word	0x00004690


	//   ....[8]....
        /*0064*/ 	.word	0x000047a0


	//   ....[9]....
        /*0068*/ 	.word	0x00004830


	//   ....[10]....
        /*006c*/ 	.word	0x00004a00


	//   ....[11]....
        /*0070*/ 	.word	0x00004b60


	//----- nvinfo : EIATTR_COOP_GROUP_MASK_REGIDS
	.align		4
.L_39:
        /*0074*/ 	.byte	0x04, 0x29
        /*0076*/ 	.short	(.L_41 - .L_40)


	//   ....[0]....
.L_40:
        /*0078*/ 	.word	0xffffffff


	//   ....[1]....
        /*007c*/ 	.word	0xffffffff


	//   ....[2]....
        /*0080*/ 	.word	0xffffffff


	//   ....[3]....
        /*0084*/ 	.word	0xffffffff


	//   ....[4]....
        /*0088*/ 	.word	0xffffffff


	//   ....[5]....
        /*008c*/ 	.word	0xffffffff


	//   ....[6]....
        /*0090*/ 	.word	0xffffffff


	//   ....[7]....
        /*0094*/ 	.word	0xffffffff


	//   ....[8]....
        /*0098*/ 	.word	0xffffffff


	//   ....[9]....
        /*009c*/ 	.word	0xffffffff


	//   ....[10]....
        /*00a0*/ 	.word	0xffffffff


	//   ....[11]....
        /*00a4*/ 	.word	0xffffffff


	//   ....[12]....
        /*00a8*/ 	.word	0xffffffff


	//----- nvinfo : EIATTR_COOP_GROUP_INSTR_OFFSETS
	.align		4
.L_41:
        /*00ac*/ 	.byte	0x04, 0x28
        /*00ae*/ 	.short	(.L_43 - .L_42)


	//   ....[0]....
.L_42:
        /*00b0*/ 	.word	0x00000090


	//   ....[1]....
        /*00b4*/ 	.word	0x000004d0


	//   ....[2]....
        /*00b8*/ 	.word	0x00000710


	//   ....[3]....
        /*00bc*/ 	.word	0x000008b0


	//   ....[4]....
        /*00c0*/ 	.word	0x000009b0


	//   ....[5]....
        /*00c4*/ 	.word	0x00000b20


	//   ....[6]....
        /*00c8*/ 	.word	0x00000cc0


	//   ....[7]....
        /*00cc*/ 	.word	0x00001d90


	//   ....[8]....
        /*00d0*/ 	.word	0x00002e40


	//   ....[9]....
        /*00d4*/ 	.word	0x00003050


	//   ....[10]....
        /*00d8*/ 	.word	0x00003080


	//   ....[11]....
        /*00dc*/ 	.word	0x00003a30


	//   ....[12]....
        /*00e0*/ 	.word	0x00003c60


	//----- nvinfo : EIATTR_VRC_CTA_INIT_COUNT
	.align		4
.L_43:
        /*00e4*/ 	.byte	0x02, 0x4a
        /*00e6*/ 	.byte	0x80
	.zero		1


	//----- nvinfo : EIATTR_SYSCALL_OFFSETS
	.align		4
        /*00e8*/ 	.byte	0x04, 0x46
        /*00ea*/ 	.short	(.L_45 - .L_44)


	//   ....[0]....
.L_44:
        /*00ec*/ 	.word	0x00005610


	//   ....[1]....
        /*00f0*/ 	.word	0x00005700


	//   ....[2]....
        /*00f4*/ 	.word	0x00005f30


	//   ....[3]....
        /*00f8*/ 	.word	0x00006bf0


	//   ....[4]....
        /*00fc*/ 	.word	0x00007850


	//   ....[5]....
        /*0100*/ 	.word	0x000084b0


	//----- nvinfo : EIATTR_MBARRIER_INSTR_OFFSETS
	.align		4
.L_45:
        /*0104*/ 	.byte	0x04, 0x39
        /*0106*/ 	.short	(.L_47 - .L_46)


	//   ....[0]....
.L_46:
        /*0108*/ 	.word	0x000005d0
        /*010c*/ 	.word	0x000000ff
        /*0110*/ 	.word	0x00000000
        /*0114*/ 	.short	0x0100
        /*0116*/ 	.byte	0x05
	.zero		1


	//   ....[1]....
        /*0118*/ 	.word	0x000005e0
        /*011c*/ 	.word	0x000000ff
        /*0120*/ 	.word	0x00000048
        /*0124*/ 	.short	0x0100
        /*0126*/ 	.byte	0x05
	.zero		1


	//   ....[2]....
        /*0128*/ 	.word	0x000005f0
        /*012c*/ 	.word	0x000000ff
        /*0130*/ 	.word	0x00000008
        /*0134*/ 	.short	0x0100
        /*0136*/ 	.byte	0x05
	.zero		1


	//   ....[3]....
        /*0138*/ 	.word	0x00000600
        /*013c*/ 	.word	0x000000ff
        /*0140*/ 	.word	0x00000050
        /*0144*/ 	.short	0x0100
        /*0146*/ 	.byte	0x05
	.zero		1


	//   ....[4]....
        /*0148*/ 	.word	0x00000610
        /*014c*/ 	.word	0x000000ff
        /*0150*/ 	.word	0x00000010
        /*0154*/ 	.short	0x0100
        /*0156*/ 	.byte	0x05
	.zero		1


	//   ....[5]....
        /*0158*/ 	.word	0x00000620
        /*015c*/ 	.word	0x000000ff
        /*0160*/ 	.word	0x00000058
        /*0164*/ 	.short	0x0100
        /*0166*/ 	.byte	0x05
	.zero		1


	//   ....[6]....
        /*0168*/ 	.word	0x00000630
        /*016c*/ 	.word	0x000000ff
        /*0170*/ 	.word	0x00000018
        /*0174*/ 	.short	0x0100
        /*0176*/ 	.byte	0x05
	.zero		1


	//   ....[7]....
        /*0178*/ 	.word	0x00000640
        /*017c*/ 	.word	0x000000ff
        /*0180*/ 	.word	0x00000060
        /*0184*/ 	.short	0x0100
        /*0186*/ 	.byte	0x05
	.zero		1


	//   ....[8]....
        /*0188*/ 	.word	0x00000650
        /*018c*/ 	.word	0x000000ff
        /*0190*/ 	.word	0x00000020
        /*0194*/ 	.short	0x0100
        /*0196*/ 	.byte	0x05
	.zero		1


	//   ....[9]....
        /*0198*/ 	.word	0x00000660
        /*019c*/ 	.word	0x000000ff
        /*01a0*/ 	.word	0x00000068
        /*01a4*/ 	.short	0x0100
        /*01a6*/ 	.byte	0x05
	.zero		1


	//   ....[10]....
        /*01a8*/ 	.word	0x00000670
        /*01ac*/ 	.word	0x000000ff
        /*01b0*/ 	.word	0x00000028
        /*01b4*/ 	.short	0x0100
        /*01b6*/ 	.byte	0x05
	.zero		1


	//   ....[11]....
        /*01b8*/ 	.word	0x00000680
        /*01bc*/ 	.word	0x000000ff
        /*01c0*/ 	.word	0x00000070
        /*01c4*/ 	.short	0x0100
        /*01c6*/ 	.byte	0x05
	.zero		1


	//   ....[12]....
        /*01c8*/ 	.word	0x00000690
        /*01cc*/ 	.word	0x000000ff
        /*01d0*/ 	.word	0x00000030
        /*01d4*/ 	.short	0x0100
        /*01d6*/ 	.byte	0x05
	.zero		1


	//   ....[13]....
        /*01d8*/ 	.word	0x000006a0
        /*01dc*/ 	.word	0x000000ff
        /*01e0*/ 	.word	0x00000078
        /*01e4*/ 	.short	0x0100
        /*01e6*/ 	.byte	0x05
	.zero		1


	//   ....[14]....
        /*01e8*/ 	.word	0x000006b0
        /*01ec*/ 	.word	0x000000ff
        /*01f0*/ 	.word	0x00000038
        /*01f4*/ 	.short	0x0100
        /*01f6*/ 	.byte	0x05
	.zero		1


	//   ....[15]....
        /*01f8*/ 	.word	0x000006c0
        /*01fc*/ 	.word	0x000000ff
        /*0200*/ 	.word	0x00000080
        /*0204*/ 	.short	0x0100
        /*0206*/ 	.byte	0x05
	.zero		1


	//   ....[16]....
        /*0208*/ 	.word	0x000006d0
        /*020c*/ 	.word	0x000000ff
        /*0210*/ 	.word	0x00000040
        /*0214*/ 	.short	0x0100
        /*0216*/ 	.byte	0x05
	.zero		1


	//   ....[17]....
        /*0218*/ 	.word	0x000006e0
        /*021c*/ 	.word	0x000000ff
        /*0220*/ 	.word	0x00000088
        /*0224*/ 	.short	0x0100
        /*0226*/ 	.byte	0x05
	.zero		1


	//   ....[18]....
        /*0228*/ 	.word	0x00000820
        /*022c*/ 	.word	0x000000ff
        /*0230*/ 	.word	0x00000090
        /*0234*/ 	.short	0x0100
        /*0236*/ 	.byte	0x07
	.zero		1


	//   ....[19]....
        /*0238*/ 	.word	0x00000830
        /*023c*/ 	.word	0x000000ff
        /*0240*/ 	.word	0x000000b0
        /*0244*/ 	.short	0x0100
        /*0246*/ 	.byte	0x07
	.zero		1


	//   ....[20]....
        /*0248*/ 	.word	0x00000840
        /*024c*/ 	.word	0x000000ff
        /*0250*/ 	.word	0x00000098
        /*0254*/ 	.short	0x0100
        /*0256*/ 	.byte	0x07
	.zero		1


	//   ....[21]....
        /*0258*/ 	.word	0x00000850
        /*025c*/ 	.word	0x000000ff
        /*0260*/ 	.word	0x000000b8
        /*0264*/ 	.short	0x0100
        /*0266*/ 	.byte	0x07
	.zero		1


	//   ....[22]....
        /*0268*/ 	.word	0x00000860
        /*026c*/ 	.word	0x000000ff
        /*0270*/ 	.word	0x000000a0
        /*0274*/ 	.short	0x0100
        /*0276*/ 	.byte	0x07
	.zero		1


	//   ....[23]....
        /*0278*/ 	.word	0x00000870
        /*027c*/ 	.word	0x000000ff
        /*0280*/ 	.word	0x000000c0
        /*0284*/ 	.short	0x0100
        /*0286*/ 	.byte	0x07
	.zero		1


	//   ....[24]....
        /*0288*/ 	.word	0x00000880
        /*028c*/ 	.word	0x000000ff
        /*0290*/ 	.word	0x000000a8
        /*0294*/ 	.short	0x0100
        /*0296*/ 	.byte	0x07
	.zero		1


	//   ....[25]....
        /*0298*/ 	.word	0x00000890
        /*029c*/ 	.word	0x000000ff
        /*02a0*/ 	.word	0x000000c8
        /*02a4*/ 	.short	0x0100
        /*02a6*/ 	.byte	0x07
	.zero		1


	//   ....[26]....
        /*02a8*/ 	.word	0x00000980
        /*02ac*/ 	.word	0x000000ff
        /*02b0*/ 	.word	0x000000d0
        /*02b4*/ 	.short	0x0100
        /*02b6*/ 	.byte	0x05
	.zero		1


	//   ....[27]....
        /*02b8*/ 	.word	0x00000990
        /*02bc*/ 	.word	0x000000ff
        /*02c0*/ 	.word	0x000000d8
        /*02c4*/ 	.short	0x0100
        /*02c6*/ 	.byte	0x05
	.zero		1


	//   ....[28]....
        /*02c8*/ 	.word	0x00000ad0
        /*02cc*/ 	.word	0x000000ff
        /*02d0*/ 	.word	0x000000e0
        /*02d4*/ 	.short	0x0100
        /*02d6*/ 	.byte	0x05
	.zero		1


	//   ....[29]....
        /*02d8*/ 	.word	0x00000ae0
        /*02dc*/ 	.word	0x000000ff
        /*02e0*/ 	.word	0x000000f0
        /*02e4*/ 	.short	0x0100
        /*02e6*/ 	.byte	0x05
	.zero		1


	//   ....[30]....
        /*02e8*/ 	.word	0x00000af0
        /*02ec*/ 	.word	0x000000ff
        /*02f0*/ 	.word	0x000000e8
        /*02f4*/ 	.short	0x0100
        /*02f6*/ 	.byte	0x05
	.zero		1


	//   ....[31]....
        /*02f8*/ 	.word	0x00000b00
        /*02fc*/ 	.word	0x000000ff
        /*0300*/ 	.word	0x000000f8
        /*0304*/ 	.short	0x0100
        /*0306*/ 	.byte	0x05
	.zero		1


	//   ....[32]....
        /*0308*/ 	.word	0x00000c30
        /*030c*/ 	.word	0x000000ff
        /*0310*/ 	.word	0x00000100
        /*0314*/ 	.short	0x0100
        /*0316*/ 	.byte	0x07
	.zero		1


	//   ....[33]....
        /*0318*/ 	.word	0x00000c40
        /*031c*/ 	.word	0x000000ff
        /*0320*/ 	.word	0x00000120
        /*0324*/ 	.short	0x0100
        /*0326*/ 	.byte	0x07
	.zero		1


	//   ....[34]....
        /*0328*/ 	.word	0x00000c50
        /*032c*/ 	.word	0x000000ff
        /*0330*/ 	.word	0x00000108
        /*0334*/ 	.short	0x0100
        /*0336*/ 	.byte	0x07
	.zero		1


	//   ....[35]....
        /*0338*/ 	.word	0x00000c60
        /*033c*/ 	.word	0x000000ff
        /*0340*/ 	.word	0x00000128
        /*0344*/ 	.short	0x0100
        /*0346*/ 	.byte	0x07
	.zero		1


	//   ....[36]....
        /*0348*/ 	.word	0x00000c70
        /*034c*/ 	.word	0x000000ff
        /*0350*/ 	.word	0x00000110
        /*0354*/ 	.short	0x0100
        /*0356*/ 	.byte	0x07
	.zero		1


	//   ....[37]....
        /*0358*/ 	.word	0x00000c80
        /*035c*/ 	.word	0x000000ff
        /*0360*/ 	.word	0x00000130
        /*0364*/ 	.short	0x0100
        /*0366*/ 	.byte	0x07
	.zero		1


	//   ....[38]....
        /*0368*/ 	.word	0x00000c90
        /*036c*/ 	.word	0x000000ff
        /*0370*/ 	.word	0x00000118
        /*0374*/ 	.short	0x0100
        /*0376*/ 	.byte	0x07
	.zero		1


	//   ....[39]....
        /*0378*/ 	.word	0x00000ca0
        /*037c*/ 	.word	0x000000ff
        /*0380*/ 	.word	0x00000138
        /*0384*/ 	.short	0x0100
        /*0386*/ 	.byte	0x07
	.zero		1


	//   ....[40]....
        /*0388*/ 	.word	0x00000d90
        /*038c*/ 	.word	0x000000ff
        /*0390*/ 	.word	0x00000140
        /*0394*/ 	.short	0x0100
        /*0396*/ 	.byte	0x05
	.zero		1


	//   ....[41]....
        /*0398*/ 	.word	0x00000da0
        /*039c*/ 	.word	0x000000ff
        /*03a0*/ 	.word	0x00000150
        /*03a4*/ 	.short	0x0100
        /*03a6*/ 	.byte	0x05
	.zero		1


	//   ....[42]....
        /*03a8*/ 	.word	0x00000db0
        /*03ac*/ 	.word	0x000000ff
        /*03b0*/ 	.word	0x00000148
        /*03b4*/ 	.short	0x0100
        /*03b6*/ 	.byte	0x05
	.zero		1


	//   ....[43]....
        /*03b8*/ 	.word	0x00000dc0
        /*03bc*/ 	.word	0x000000ff
        /*03c0*/ 	.word	0x00000158
        /*03c4*/ 	.short	0x0100
        /*03c6*/ 	.byte	0x05
	.zero		1


	//   ....[44]....
        /*03c8*/ 	.word	0x00001690
        /*03cc*/ 	.word	0x00000002
        /*03d0*/ 	.word	0x00000150
        /*03d4*/ 	.short	0x010a
        /*03d6*/ 	.byte	0xff
	.zero		1


	//   ....[45]....
        /*03d8*/ 	.word	0x000016c0
        /*03dc*/ 	.word	0x00000002
        /*03e0*/ 	.word	0x00000140
        /*03e4*/ 	.short	0x0101
        /*03e6*/ 	.byte	0xff
	.zero		1


	//   ....[46]....
        /*03e8*/ 	.word	0x00001790
        /*03ec*/ 	.word	0x000000ff
        /*03f0*/ 	.word	0x00000048
        /*03f4*/ 	.short	0x010a
        /*03f6*/ 	.byte	0x08
	.zero		1


	//   ....[47]....
        /*03f8*/ 	.word	0x00001830
        /*03fc*/ 	.word	0x000000ff
        /*0400*/ 	.word	0x00000048
        /*0404*/ 	.short	0x010a
        /*0406*/ 	.byte	0x21
	.zero		1


	//   ....[48]....
        /*0408*/ 	.word	0x00001980
        /*040c*/ 	.word	0x000000ff
        /*0410*/ 	.word	0x00000048
        /*0414*/ 	.short	0x010a
        /*0416*/ 	.byte	0x08
	.zero		1


	//   ....[49]....
        /*0418*/ 	.word	0x00001a90
        /*041c*/ 	.word	0x000000ff
        /*0420*/ 	.word	0x000000d8
        /*0424*/ 	.short	0x0101
        /*0426*/ 	.byte	0x04
	.zero		1


	//   ....[50]....
        /*0428*/ 	.word	0x00001ab0
        /*042c*/ 	.word	0x000000ff
        /*0430*/ 	.word	0x00000048
        /*0434*/ 	.short	0x010a
        /*0436*/ 	.byte	0x08
	.zero		1


	//   ....[51]....
        /*0438*/ 	.word	0x00001b30
        /*043c*/ 	.word	0x000000ff
        /*0440*/ 	.word	0x00000048
        /*0444*/ 	.short	0x010a
        /*0446*/ 	.byte	0x11
	.zero		1


	//   ....[52]....
        /*0448*/ 	.word	0x00001c80
        /*044c*/ 	.word	0x000000ff
        /*0450*/ 	.word	0x00000048
        /*0454*/ 	.short	0x010a
        /*0456*/ 	.byte	0x08
	.zero		1


	//   ....[53]....
        /*0458*/ 	.word	0x00001dc0
        /*045c*/ 	.word	0x00000002
        /*0460*/ 	.word	0x000000e0
        /*0464*/ 	.short	0x010a
        /*0466*/ 	.byte	0xff
	.zero		1


	//   ....[54]....
        /*0468*/ 	.word	0x00001e80
        /*046c*/ 	.word	0x00000002
        /*0470*/ 	.word	0x00000000
        /*0474*/ 	.short	0x0101
        /*0476*/ 	.byte	0xff
	.zero		1


	//   ....[55]....
        /*0478*/ 	.word	0x000023e0
        /*047c*/ 	.word	0x000000ff
        /*0480*/ 	.word	0x00000000
        /*0484*/ 	.short	0x010a
        /*0486*/ 	.byte	0x05
	.zero		1


	//   ....[56]....
        /*0488*/ 	.word	0x00002470
        /*048c*/ 	.word	0x000000ff
        /*0490*/ 	.word	0x00000000
        /*0494*/ 	.short	0x010a
        /*0496*/ 	.byte	0x05
	.zero		1


	//   ....[57]....
        /*0498*/ 	.word	0x00002500
        /*049c*/ 	.word	0x000000ff
        /*04a0*/ 	.word	0x00000000
        /*04a4*/ 	.short	0x010a
        /*04a6*/ 	.byte	0x05
	.zero		1


	//   ....[58]....
        /*04a8*/ 	.word	0x00002590
        /*04ac*/ 	.word	0x000000ff
        /*04b0*/ 	.word	0x00000000
        /*04b4*/ 	.short	0x010a
        /*04b6*/ 	.byte	0x05
	.zero		1


	//   ....[59]....
        /*04b8*/ 	.word	0x00002620
        /*04bc*/ 	.word	0x000000ff
        /*04c0*/ 	.word	0x00000000
        /*04c4*/ 	.short	0x010a
        /*04c6*/ 	.byte	0x05
	.zero		1


	//   ....[60]....
        /*04c8*/ 	.word	0x000026b0
        /*04cc*/ 	.word	0x000000ff
        /*04d0*/ 	.word	0x00000000
        /*04d4*/ 	.short	0x010a
        /*04d6*/ 	.byte	0x05
	.zero		1


	//   ....[61]....
        /*04d8*/ 	.word	0x00002740
        /*04dc*/ 	.word	0x000000ff
        /*04e0*/ 	.word	0x00000000
        /*04e4*/ 	.short	0x010a
        /*04e6*/ 	.byte	0x05
	.zero		1


	//   ....[62]....
        /*04e8*/ 	.word	0x000027d0
        /*04ec*/ 	.word	0x000000ff
        /*04f0*/ 	.word	0x00000000
        /*04f4*/ 	.short	0x010a
        /*04f6*/ 	.byte	0x05
	.zero		1


	//   ....[63]....
        /*04f8*/ 	.word	0x00002870
        /*04fc*/ 	.word	0x00000000
        /*0500*/ 	.word	0x00000000
        /*0504*/ 	.short	0x010a
        /*0506*/ 	.byte	0xff
	.zero		1


	//   ....[64]....
        /*0508*/ 	.word	0x00002990
        /*050c*/ 	.word	0x00000000
        /*0510*/ 	.word	0x00000140
        /*0514*/ 	.short	0x010a
        /*0516*/ 	.byte	0xff
	.zero		1


	//   ....[65]....
        /*0518*/ 	.word	0x00002a00
        /*051c*/ 	.word	0x00000000
        /*0520*/ 	.word	0x00000000
        /*0524*/ 	.short	0x0101
        /*0526*/ 	.byte	0xff
	.zero		1


	//   ....[66]....
        /*0528*/ 	.word	0x00002a20
        /*052c*/ 	.word	0x000000ff
        /*0530*/ 	.word	0x000000f0
        /*0534*/ 	.short	0x010a
        /*0536*/ 	.byte	0x05
	.zero		1


	//   ....[67]....
        /*0538*/ 	.word	0x00002b40
        /*053c*/ 	.word	0x00000000
        /*0540*/ 	.word	0x000000e0
        /*0544*/ 	.short	0x010a
        /*0546*/ 	.byte	0xff
	.zero		1


	//   ....[68]....
        /*0548*/ 	.word	0x00002c40
        /*054c*/ 	.word	0x00000000
        /*0550*/ 	.word	0x00000000
        /*0554*/ 	.short	0x0101
        /*0556*/ 	.byte	0xff
	.zero		1


	//   ....[69]....
        /*0558*/ 	.word	0x00002cd0
        /*055c*/ 	.word	0x000000ff
        /*0560*/ 	.word	0x000000f0
        /*0564*/ 	.short	0x0106
        /*0566*/ 	.byte	0x05
	.zero		1


	//   ....[70]....
        /*0568*/ 	.word	0x00002cf0
        /*056c*/ 	.word	0x000000ff
        /*0570*/ 	.word	0x000000f0
        /*0574*/ 	.short	0x010a
        /*0576*/ 	.byte	0x05
	.zero		1


	//   ....[71]....
        /*0578*/ 	.word	0x00002d80
        /*057c*/ 	.word	0x000000ff
        /*0580*/ 	.word	0x000000f0
        /*0584*/ 	.short	0x0106
        /*0586*/ 	.byte	0x04
	.zero		1


	//   ....[72]....
        /*0588*/ 	.word	0x00002dc0
        /*058c*/ 	.word	0x00000000
        /*0590*/ 	.word	0x000000f0
        /*0594*/ 	.short	0x010a
        /*0596*/ 	.byte	0xff
	.zero		1


	//   ....[73]....
        /*0598*/ 	.word	0x000032c0
        /*059c*/ 	.word	0x00000000
        /*05a0*/ 	.word	0x000000e0
        /*05a4*/ 	.short	0x010a
        /*05a6*/ 	.byte	0xff
	.zero		1


	//   ....[74]....
        /*05a8*/ 	.word	0x000033c0
        /*05ac*/ 	.word	0x00000003
        /*05b0*/ 	.word	0x00000000
        /*05b4*/ 	.short	0x0101
        /*05b6*/ 	.byte	0xff
	.zero		1


	//   ....[75]....
        /*05b8*/ 	.word	0x000033d0
        /*05bc*/ 	.word	0x000000ff
        /*05c0*/ 	.word	0x00000000
        /*05c4*/ 	.short	0x010a
        /*05c6*/ 	.byte	0x04
	.zero		1


	//   ....[76]....
        /*05c8*/ 	.word	0x00003450
        /*05cc*/ 	.word	0x000000ff
        /*05d0*/ 	.word	0x00000120
        /*05d4*/ 	.short	0x010a
        /*05d6*/ 	.byte	0x08
	.zero		1


	//   ....[77]....
        /*05d8*/ 	.word	0x00003530
        /*05dc*/ 	.word	0x000000ff
        /*05e0*/ 	.word	0x00000000
        /*05e4*/ 	.short	0x010a
        /*05e6*/ 	.byte	0x07
	.zero		1


	//   ....[78]....
        /*05e8*/ 	.word	0x00003670
        /*05ec*/ 	.word	0x000000ff
        /*05f0*/ 	.word	0x00000000
        /*05f4*/ 	.short	0x010a
        /*05f6*/ 	.byte	0x04
	.zero		1


	//   ....[79]....
        /*05f8*/ 	.word	0x00003860
        /*05fc*/ 	.word	0x000000ff
        /*0600*/ 	.word	0x00000000
        /*0604*/ 	.short	0x010a
        /*0606*/ 	.byte	0x05
	.zero		1


	//   ....[80]....
        /*0608*/ 	.word	0x000038f0
        /*060c*/ 	.word	0x000000ff
        /*0610*/ 	.word	0x00000000
        /*0614*/ 	.short	0x010a
        /*0616*/ 	.byte	0x05
	.zero		1


	//   ....[81]....
        /*0618*/ 	.word	0x00003980
        /*061c*/ 	.word	0x000000ff
        /*0620*/ 	.word	0x00000000
        /*0624*/ 	.short	0x010a
        /*0626*/ 	.byte	0x05
	.zero		1


	//   ....[82]....
        /*0628*/ 	.word	0x00003a10
        /*062c*/ 	.word	0x000000ff
        /*0630*/ 	.word	0x00000000
        /*0634*/ 	.short	0x010a
        /*0636*/ 	.byte	0x07
	.zero		1


	//   ....[83]....
        /*0638*/ 	.word	0x00003e90
        /*063c*/ 	.word	0x00000000
        /*0640*/ 	.word	0x000000e0
        /*0644*/ 	.short	0x010a
        /*0646*/ 	.byte	0xff
	.zero		1


	//   ....[84]....
        /*0648*/ 	.word	0x00003f50
        /*064c*/ 	.word	0x00000000
        /*0650*/ 	.word	0x00000000
        /*0654*/ 	.short	0x0101
        /*0656*/ 	.byte	0xff
	.zero		1


	//   ....[85]....
        /*0658*/ 	.word	0x00004270
        /*065c*/ 	.word	0x000000ff
        /*0660*/ 	.word	0x000000d8
        /*0664*/ 	.short	0x010a
        /*0666*/ 	.byte	0x07
	.zero		1


	//   ....[86]....
        /*0668*/ 	.word	0x00004460
        /*066c*/ 	.word	0x000000ff
        /*0670*/ 	.word	0x000000b0
        /*0674*/ 	.short	0x010a
        /*0676*/ 	.byte	0x07
	.zero		1


	//   ....[87]....
        /*0678*/ 	.word	0x000045d0
        /*067c*/ 	.word	0x000000ff
        /*0680*/ 	.word	0x00000090
        /*0684*/ 	.short	0x010b
        /*0686*/ 	.byte	0x07
	.zero		1


	//   ....[88]....
        /*0688*/ 	.word	0x000045e0
        /*068c*/ 	.word	0x000000ff
        /*0690*/ 	.word	0x00000000
        /*0694*/ 	.short	0x0101
        /*0696*/ 	.byte	0x08
	.zero		1


	//   ....[89]....
        /*0698*/ 	.word	0x000045f0
        /*069c*/ 	.word	0x000000ff
        /*06a0*/ 	.word	0x000000b8
        /*06a4*/ 	.short	0x010a
        /*06a6*/ 	.byte	0x07
	.zero		1


	//   ....[90]....
        /*06a8*/ 	.word	0x00004740
        /*06ac*/ 	.word	0x000000ff
        /*06b0*/ 	.word	0x00000098
        /*06b4*/ 	.short	0x010b
        /*06b6*/ 	.byte	0x07
	.zero		1


	//   ....[91]....
        /*06b8*/ 	.word	0x00004750
        /*06bc*/ 	.word	0x000000ff
        /*06c0*/ 	.word	0x00000000
        /*06c4*/ 	.short	0x0101
        /*06c6*/ 	.byte	0x08
	.zero		1


	//   ....[92]....
        /*06c8*/ 	.word	0x00004760
        /*06cc*/ 	.word	0x000000ff
        /*06d0*/ 	.word	0x000000c0
        /*06d4*/ 	.short	0x010a
        /*06d6*/ 	.byte	0x07
	.zero		1


	//   ....[93]....
        /*06d8*/ 	.word	0x000048e0
        /*06dc*/ 	.word	0x000000ff
        /*06e0*/ 	.word	0x000000a0
        /*06e4*/ 	.short	0x010b
        /*06e6*/ 	.byte	0x07
	.zero		1


	//   ....[94]....
        /*06e8*/ 	.word	0x00004920
        /*06ec*/ 	.word	0x000000ff
        /*06f0*/ 	.word	0x00000000
        /*06f4*/ 	.short	0x0101
        /*06f6*/ 	.byte	0x08
	.zero		1


	//   ....[95]....
        /*06f8*/ 	.word	0x00004960
        /*06fc*/ 	.word	0x000000ff
        /*0700*/ 	.word	0x000000c8
        /*0704*/ 	.short	0x010a
        /*0706*/ 	.byte	0x07
	.zero		1


	//   ....[96]....
        /*0708*/ 	.word	0x00004ba0
        /*070c*/ 	.word	0x000000ff
        /*0710*/ 	.word	0x000000a8
        /*0714*/ 	.short	0x010b
        /*0716*/ 	.byte	0x07
	.zero		1


	//   ....[97]....
        /*0718*/ 	.word	0x00004bc0
        /*071c*/ 	.word	0x000000ff
        /*0720*/ 	.word	0x00000000
        /*0724*/ 	.short	0x0101
        /*0726*/ 	.byte	0x0d
	.zero		1


	//   ....[98]....
        /*0728*/ 	.word	0x00004bf0
        /*072c*/ 	.word	0x000000ff
        /*0730*/ 	.word	0x000000b0
        /*0734*/ 	.short	0x010a
        /*0736*/ 	.byte	0x07
	.zero		1


	//   ....[99]....
        /*0738*/ 	.word	0x00004c10
        /*073c*/ 	.word	0x000000ff
        /*0740*/ 	.word	0x000000b8
        /*0744*/ 	.short	0x010a
        /*0746*/ 	.byte	0x07
	.zero		1


	//   ....[100]....
        /*0748*/ 	.word	0x00004c30
        /*074c*/ 	.word	0x000000ff
        /*0750*/ 	.word	0x000000c0
        /*0754*/ 	.short	0x010a
        /*0756*/ 	.byte	0x07
	.zero		1


	//   ....[101]....
        /*0758*/ 	.word	0x00004c70
        /*075c*/ 	.word	0x00000000
        /*0760*/ 	.word	0x000000c8
        /*0764*/ 	.short	0x010a
        /*0766*/ 	.byte	0xff
	.zero		1


	//   ....[102]....
        /*0768*/ 	.word	0x00004fd0
        /*076c*/ 	.word	0x00000000
        /*0770*/ 	.word	0x000000e0
        /*0774*/ 	.short	0x010a
        /*0776*/ 	.byte	0xff
	.zero		1


	//   ....[103]....
        /*0778*/ 	.word	0x000050e0
        /*077c*/ 	.word	0x00000000
        /*0780*/ 	.word	0x00000000
        /*0784*/ 	.short	0x0101
        /*0786*/ 	.byte	0xff
	.zero		1


	//   ....[104]....
        /*0788*/ 	.word	0x00005b60
        /*078c*/ 	.word	0x000000ff
        /*0790*/ 	.word	0x00000090
        /*0794*/ 	.short	0x010a
        /*0796*/ 	.byte	0x30
	.zero		1


	//   ....[105]....
        /*0798*/ 	.word	0x00005ba0
        /*079c*/ 	.word	0x00000040
        /*07a0*/ 	.word	0x00000100
        /*07a4*/ 	.short	0x010a
        /*07a6*/ 	.byte	0xff
	.zero		1


	//   ....[106]....
        /*07a8*/ 	.word	0x00005d10
        /*07ac*/ 	.word	0x000000ff
        /*07b0*/ 	.word	0x00000090
        /*07b4*/ 	.short	0x010a
        /*07b6*/ 	.byte	0x30
	.zero		1


	//   ....[107]....
        /*07b8*/ 	.word	0x00005e10
        /*07bc*/ 	.word	0x00000040
        /*07c0*/ 	.word	0x00000100
        /*07c4*/ 	.short	0x010a
        /*07c6*/ 	.byte	0xff
	.zero		1


	//   ....[108]....
        /*07c8*/ 	.word	0x00006910
        /*07cc*/ 	.word	0x00000000
        /*07d0*/ 	.word	0x00000000
        /*07d4*/ 	.short	0x0101
        /*07d6*/ 	.byte	0xff
	.zero		1


	//   ....[109]....
        /*07d8*/ 	.word	0x00006920
        /*07dc*/ 	.word	0x00000002
        /*07e0*/ 	.word	0x00000090
        /*07e4*/ 	.short	0x010a
        /*07e6*/ 	.byte	0xff
	.zero		1


	//   ....[110]....
        /*07e8*/ 	.word	0x000069f0
        /*07ec*/ 	.word	0x00000002
        /*07f0*/ 	.word	0x00000090
        /*07f4*/ 	.short	0x010a
        /*07f6*/ 	.byte	0xff
	.zero		1


	//   ....[111]....
        /*07f8*/ 	.word	0x00007570
        /*07fc*/ 	.word	0x0000004a
        /*0800*/ 	.word	0x00000000
        /*0804*/ 	.short	0x0101
        /*0806*/ 	.byte	0xff
	.zero		1


	//   ....[112]....
        /*0808*/ 	.word	0x00007590
        /*080c*/ 	.word	0x00000000
        /*0810*/ 	.word	0x00000090
        /*0814*/ 	.short	0x010a
        /*0816*/ 	.byte	0xff
	.zero		1


	//   ....[113]....
        /*0818*/ 	.word	0x00007650
        /*081c*/ 	.word	0x00000000
        /*0820*/ 	.word	0x00000090
        /*0824*/ 	.short	0x010a
        /*0826*/ 	.byte	0xff
	.zero		1


	//   ....[114]....
        /*0828*/ 	.word	0x000081d0
        /*082c*/ 	.word	0x0000004a
        /*0830*/ 	.word	0x00000000
        /*0834*/ 	.short	0x0101
        /*0836*/ 	.byte	0xff
	.zero		1


	//   ....[115]....
        /*0838*/ 	.word	0x000081f0
        /*083c*/ 	.word	0x00000002
        /*0840*/ 	.word	0x00000090
        /*0844*/ 	.short	0x010a
        /*0846*/ 	.byte	0xff
	.zero		1


	//   ....[116]....
        /*0848*/ 	.word	0x000082b0
        /*084c*/ 	.word	0x00000002
        /*0850*/ 	.word	0x00000090
        /*0854*/ 	.short	0x010a
        /*0856*/ 	.byte	0xff
	.zero		1


	//   ....[117]....
        /*0858*/ 	.word	0x000086d0
        /*085c*/ 	.word	0x000000ff
        /*0860*/ 	.word	0x00000000
        /*0864*/ 	.short	0x0101
        /*0866*/ 	.byte	0x05
	.zero		1


	//   ....[118]....
        /*0868*/ 	.word	0x00008e90
        /*086c*/ 	.word	0x00000000
        /*0870*/ 	.word	0x00000000
        /*0874*/ 	.short	0x0101
        /*0876*/ 	.byte	0xff
	.zero		1


	//   ....[119]....
        /*0878*/ 	.word	0x00009100
        /*087c*/ 	.word	0x000000ff
        /*0880*/ 	.word	0x00000000
        /*0884*/ 	.short	0x0101
        /*0886*/ 	.byte	0x04
	.zero		1


	//   ....[120]....
        /*0888*/ 	.word	0x00009120
        /*088c*/ 	.word	0x00000002
        /*0890*/ 	.word	0x00000150
        /*0894*/ 	.short	0x010a
        /*0896*/ 	.byte	0xff
	.zero		1


	//   ....[121]....
        /*0898*/ 	.word	0x00009180
        /*089c*/ 	.word	0x00000002
        /*08a0*/ 	.word	0x00000048
        /*08a4*/ 	.short	0x010a
        /*08a6*/ 	.byte	0xff
	.zero		1


	//   ....[122]....
        /*08a8*/ 	.word	0x000091e0
        /*08ac*/ 	.word	0x00000002
        /*08b0*/ 	.word	0x00000048
        /*08b4*/ 	.short	0x010a
        /*08b6*/ 	.byte	0xff
	.zero		1


	//   ....[123]....
        /*08b8*/ 	.word	0x00009230
        /*08bc*/ 	.word	0x00000002
        /*08c0*/ 	.word	0x000000e0
        /*08c4*/ 	.short	0x010a
        /*08c6*/ 	.byte	0xff
	.zero		1


	//   ....[124]....
        /*08c8*/ 	.word	0x00009290
        /*08cc*/ 	.word	0x00000000
        /*08d0*/ 	.word	0x00000000
        /*08d4*/ 	.short	0x010a
        /*08d6*/ 	.byte	0xff
	.zero		1


	//   ....[125]....
        /*08d8*/ 	.word	0x000092f0
        /*08dc*/ 	.word	0x00000000
        /*08e0*/ 	.word	0x00000000
        /*08e4*/ 	.short	0x010a
        /*08e6*/ 	.byte	0xff
	.zero		1


	//   ....[126]....
        /*08e8*/ 	.word	0x00009350
        /*08ec*/ 	.word	0x00000000
        /*08f0*/ 	.word	0x00000000
        /*08f4*/ 	.short	0x010a
        /*08f6*/ 	.byte	0xff
	.zero		1


	//   ....[127]....
        /*08f8*/ 	.word	0x000093b0
        /*08fc*/ 	.word	0x00000000
        /*0900*/ 	.word	0x00000000
        /*0904*/ 	.short	0x010a
        /*0906*/ 	.byte	0xff
	.zero		1


	//   ....[128]....
        /*0908*/ 	.word	0x00009410
        /*090c*/ 	.word	0x00000000
        /*0910*/ 	.word	0x00000000
        /*0914*/ 	.short	0x010a
        /*0916*/ 	.byte	0xff
	.zero		1


	//   ....[129]....
        /*0918*/ 	.word	0x00009470
        /*091c*/ 	.word	0x00000000
        /*0920*/ 	.word	0x00000000
        /*0924*/ 	.short	0x010a
        /*0926*/ 	.byte	0xff
	.zero		1


	//   ....[130]....
        /*0928*/ 	.word	0x000094d0
        /*092c*/ 	.word	0x00000000
        /*0930*/ 	.word	0x00000000
        /*0934*/ 	.short	0x010a
        /*0936*/ 	.byte	0xff
	.zero		1


	//   ....[131]....
        /*0938*/ 	.word	0x00009530
        /*093c*/ 	.word	0x00000000
        /*0940*/ 	.word	0x00000000
        /*0944*/ 	.short	0x010a
        /*0946*/ 	.byte	0xff
	.zero		1


	//   ....[132]....
        /*0948*/ 	.word	0x00009580
        /*094c*/ 	.word	0x00000000
        /*0950*/ 	.word	0x00000140
        /*0954*/ 	.short	0x010a
        /*0956*/ 	.byte	0xff
	.zero		1


	//   ....[133]....
        /*0958*/ 	.word	0x000095e0
        /*095c*/ 	.word	0x00000000
        /*0960*/ 	.word	0x000000f0
        /*0964*/ 	.short	0x010a
        /*0966*/ 	.byte	0xff
	.zero		1


	//   ....[134]....
        /*0968*/ 	.word	0x00009630
        /*096c*/ 	.word	0x00000000
        /*0970*/ 	.word	0x000000e0
        /*0974*/ 	.short	0x010a
        /*0976*/ 	.byte	0xff
	.zero		1


	//   ....[135]....
        /*0978*/ 	.word	0x00009690
        /*097c*/ 	.word	0x00000000
        /*0980*/ 	.word	0x000000f0
        /*0984*/ 	.short	0x010a
        /*0986*/ 	.byte	0xff
	.zero		1


	//   ....[136]....
        /*0988*/ 	.word	0x000096e0
        /*098c*/ 	.word	0x00000000
        /*0990*/ 	.word	0x000000e0
        /*0994*/ 	.short	0x010a
        /*0996*/ 	.byte	0xff
	.zero		1


	//   ....[137]....
        /*0998*/ 	.word	0x00009740
        /*099c*/ 	.word	0x00000002
        /*09a0*/ 	.word	0x00000120
        /*09a4*/ 	.short	0x010a
        /*09a6*/ 	.byte	0xff
	.zero		1


	//   ....[138]....
        /*09a8*/ 	.word	0x000097a0
        /*09ac*/ 	.word	0x00000000
        /*09b0*/ 	.word	0x00000000
        /*09b4*/ 	.short	0x010a
        /*09b6*/ 	.byte	0xff
	.zero		1


	//   ....[139]....
        /*09b8*/ 	.word	0x00009800
        /*09bc*/ 	.word	0x00000000
        /*09c0*/ 	.word	0x00000000
        /*09c4*/ 	.short	0x010a
        /*09c6*/ 	.byte	0xff
	.zero		1


	//   ....[140]....
        /*09c8*/ 	.word	0x00009860
        /*09cc*/ 	.word	0x00000000
        /*09d0*/ 	.word	0x00000000
        /*09d4*/ 	.short	0x010a
        /*09d6*/ 	.byte	0xff
	.zero		1


	//   ....[141]....
        /*09d8*/ 	.word	0x000098c0
        /*09dc*/ 	.word	0x00000000
        /*09e0*/ 	.word	0x00000000
        /*09e4*/ 	.short	0x010a
        /*09e6*/ 	.byte	0xff
	.zero		1


	//   ....[142]....
        /*09e8*/ 	.word	0x00009920
        /*09ec*/ 	.word	0x00000000
        /*09f0*/ 	.word	0x00000000
        /*09f4*/ 	.short	0x010a
        /*09f6*/ 	.byte	0xff
	.zero		1


	//   ....[143]....
        /*09f8*/ 	.word	0x00009970
        /*09fc*/ 	.word	0x00000000
        /*0a00*/ 	.word	0x000000e0
        /*0a04*/ 	.short	0x010a
        /*0a06*/ 	.byte	0xff
	.zero		1


	//   ....[144]....
        /*0a08*/ 	.word	0x000099d0
        /*0a0c*/ 	.word	0x00000000
        /*0a10*/ 	.word	0x000000d8
        /*0a14*/ 	.short	0x010a
        /*0a16*/ 	.byte	0xff
	.zero		1


	//   ....[145]....
        /*0a18*/ 	.word	0x00009a30
        /*0a1c*/ 	.word	0x00000000
        /*0a20*/ 	.word	0x000000b0
        /*0a24*/ 	.short	0x010a
        /*0a26*/ 	.byte	0xff
	.zero		1


	//   ....[146]....
        /*0a28*/ 	.word	0x00009a90
        /*0a2c*/ 	.word	0x00000000
        /*0a30*/ 	.word	0x000000b8
        /*0a34*/ 	.short	0x010a
        /*0a36*/ 	.byte	0xff
	.zero		1


	//   ....[147]....
        /*0a38*/ 	.word	0x00009af0
        /*0a3c*/ 	.word	0x00000000
        /*0a40*/ 	.word	0x000000c0
        /*0a44*/ 	.short	0x010a
        /*0a46*/ 	.byte	0xff
	.zero		1


	//   ....[148]....
        /*0a48*/ 	.word	0x00009b50
        /*0a4c*/ 	.word	0x00000000
        /*0a50*/ 	.word	0x000000c8
        /*0a54*/ 	.short	0x010a
        /*0a56*/ 	.byte	0xff
	.zero		1


	//   ....[149]....
        /*0a58*/ 	.word	0x00009bb0
        /*0a5c*/ 	.word	0x00000000
        /*0a60*/ 	.word	0x000000b0
        /*0a64*/ 	.short	0x010a
        /*0a66*/ 	.byte	0xff
	.zero		1


	//   ....[150]....
        /*0a68*/ 	.word	0x00009c10
        /*0a6c*/ 	.word	0x00000000
        /*0a70*/ 	.word	0x000000b8
        /*0a74*/ 	.short	0x010a
        /*0a76*/ 	.byte	0xff
	.zero		1


	//   ....[151]....
        /*0a78*/ 	.word	0x00009c70
        /*0a7c*/ 	.word	0x00000000
        /*0a80*/ 	.word	0x000000c0
        /*0a84*/ 	.short	0x010a
        /*0a86*/ 	.byte	0xff
	.zero		1


	//   ....[152]....
        /*0a88*/ 	.word	0x00009cc0
        /*0a8c*/ 	.word	0x00000000
        /*0a90*/ 	.word	0x000000e0
        /*0a94*/ 	.short	0x010a
        /*0a96*/ 	.byte	0xff
	.zero		1


	//   ....[153]....
        /*0a98*/ 	.word	0x00009d20
        /*0a9c*/ 	.word	0x00000000
        /*0aa0*/ 	.word	0x00000090
        /*0aa4*/ 	.short	0x010a
        /*0aa6*/ 	.byte	0xff
	.zero		1


	//   ....[154]....
        /*0aa8*/ 	.word	0x00009d70
        /*0aac*/ 	.word	0x00000040
        /*0ab0*/ 	.word	0x00000100
        /*0ab4*/ 	.short	0x010a
        /*0ab6*/ 	.byte	0xff
	.zero		1


	//   ....[155]....
        /*0ab8*/ 	.word	0x00009dc0
        /*0abc*/ 	.word	0x00000002
        /*0ac0*/ 	.word	0x00000090
        /*0ac4*/ 	.short	0x010a
        /*0ac6*/ 	.byte	0xff
	.zero		1


	//   ....[156]....
        /*0ac8*/ 	.word	0x00009e10
        /*0acc*/ 	.word	0x00000000
        /*0ad0*/ 	.word	0x00000090
        /*0ad4*/ 	.short	0x010a
        /*0ad6*/ 	.byte	0xff
	.zero		1


	//   ....[157]....
        /*0ad8*/ 	.word	0x00009e60
        /*0adc*/ 	.word	0x00000002
        /*0ae0*/ 	.word	0x00000090
        /*0ae4*/ 	.short	0x010a
        /*0ae6*/ 	.byte	0xff
	.zero		1


	//----- nvinfo : EIATTR_NUM_MBARRIERS
	.align		4
.L_47:
        /*0ae8*/ 	.byte	0x03, 0x38
        /*0aea*/ 	.short	0x002c


	//----- nvinfo : EIATTR_EXIT_INSTR_OFFSETS
	.align		4
        /*0aec*/ 	.byte	0x04, 0x1c
        /*0aee*/ 	.short	(.L_49 - .L_48)


	//   ....[0]....
.L_48:
        /*0af0*/ 	.word	0x000028a0


	//   ....[1]....
        /*0af4*/ 	.word	0x00002d90


	//   ....[2]....
        /*0af8*/ 	.word	0x00002df0


	//   ....[3]....
        /*0afc*/ 	.word	0x00003c70


	//   ....[4]....
        /*0b00*/ 	.word	0x00004ca0


	//   ....[5]....
        /*0b04*/ 	.word	0x00004ce0


	//   ....[6]....
        /*0b08*/ 	.word	0x00008ff0


	//   ....[7]....
        /*0b0c*/ 	.word	0x00009070


	//   ....[8]....
        /*0b10*/ 	.word	0x000090a0


	//   ....[9]....
        /*0b14*/ 	.word	0x00009110


	//----- nvinfo : EIATTR_MAX_THREADS
	.align		4
.L_49:
        /*0b18*/ 	.byte	0x04, 0x05
        /*0b1a*/ 	.short	(.L_51 - .L_50)
.L_50:
        /*0b1c*/ 	.word	0x00000100
        /*0b20*/ 	.word	0x00000001
        /*0b24*/ 	.word	0x00000001


	//----- nvinfo : EIATTR_CRS_STACK_SIZE
	.align		4
.L_51:
        /*0b28*/ 	.byte	0x04, 0x1e
        /*0b2a*/ 	.short	(.L_53 - .L_52)
.L_52:
        /*0b2c*/ 	.word	0x00000000


	//----- nvinfo : EIATTR_CBANK_PARAM_SIZE
	.align		4
.L_53:
        /*0b30*/ 	.byte	0x03, 0x19
        /*0b32*/ 	.short	0x0800


	//----- nvinfo : EIATTR_PARAM_CBANK
	.align		4
        /*0b34*/ 	.byte	0x04, 0x0a
        /*0b36*/ 	.short	(.L_55 - .L_54)
	.align		4
.L_54:
        /*0b38*/ 	.word	index@(.nv.constant0._ZN7cutlass13device_kernelINS_4gemm6kernel13GemmUniversalIN4cute5tupleIJiiiiEEENS1_10collective13CollectiveMmaINS1_35MainloopSm100TmaUmmaWarpSpecializedILi9ELi2ELi4ENS5_IJNS4_1CILi1EEESB_SB_EEEEENS5_IJNSA_ILi64EEENSA_ILi256EEENSA_ILi32EEEEEENS_10bfloat16_tENS5_IJlSB_lEEESI_SJ_NS4_8TiledMMAINS4_8MMA_AtomIJNS4_20SM100_MMA_F16BF16_SSISI_SI_fLi64ELi256ELNS4_4UMMA5MajorE0ELSO_0ELNSN_7ScaleInE0ELSP_0EEEEEENS4_6LayoutISC_NS5_IJNSA_ILi0EEEST_ST_EEEEENS5_IJNS4_10UnderscoreESW_SW_EEEEENS4_13SM90_TMA_LOADENS4_14ComposedLayoutINS4_7SwizzleILi2ELi4ELi3EEENS4_18smem_ptr_flag_bitsILi16EEENSS_INS5_IJNSA_ILi8EEESG_EEENS5_IJSG_SB_EEEEEEEvNS4_8identityESZ_S19_vS1A_EENS_8epilogue10collective18CollectiveEpilogueINS1C_23Sm100TmaWarpSpecializedILi4ELi2ELi32ELb1ELb0EEEJSH_NS5_IJNSS_ISE_SB_EES1H_EEESI_SJ_SI_SJ_NS1C_6fusion15FusionCallbacksIS1G_NS1J_17LinearCombinationISI_fSI_fLNS_15FloatRoundStyleE2EEESH_S1I_JEEENS4_5SM1004TMEM4LOAD26SM100_TMEM_LOAD_16dp256b8xESZ_NS10_INS11_ILi3ELi4ELi3EEES14_NSS_INS5_IJS15_SE_EEENS5_IJSE_SB_EEEEEEENS4_17SM75_U32x4_LDSM_NENS4_14SM90_TMA_STOREES1X_NS4_17SM90_U32x4_STSM_NENS4_39AutoVectorizingCopyWithAssumedAlignmentILi128EEEEEEvvEEEEvNT_6ParamsE)
        /*0b3c*/ 	.short	0x0380
        /*0b3e*/ 	.short	0x0800


	//----- nvinfo : EIATTR_SW_WAR
	.align		4
.L_55:
        /*0b40*/ 	.byte	0x04, 0x36
        /*0b42*/ 	.short	(.L_57 - .L_56)
.L_56:
        /*0b44*/ 	.word	0x00000008
.L_57:


//--------------------- .nv.callgraph             --------------------------
	.section	.nv.callgraph,"",@"SHT_CUDA_CALLGRAPH"
	.align	4
	.sectionentsize	8
	.align		4
        /*0000*/ 	.word	0x00000000
	.align		4
        /*0004*/ 	.word	0xffffffff
	.align		4
        /*0008*/ 	.word	index@(_ZN7cutlass13device_kernelINS_4gemm6kernel13GemmUniversalIN4cute5tupleIJiiiiEEENS1_10collective13CollectiveMmaINS1_35MainloopSm100TmaUmmaWarpSpecializedILi9ELi2ELi4ENS5_IJNS4_1CILi1EEESB_SB_EEEEENS5_IJNSA_ILi64EEENSA_ILi256EEENSA_ILi32EEEEEENS_10bfloat16_tENS5_IJlSB_lEEESI_SJ_NS4_8TiledMMAINS4_8MMA_AtomIJNS4_20SM100_MMA_F16BF16_SSISI_SI_fLi64ELi256ELNS4_4UMMA5MajorE0ELSO_0ELNSN_7ScaleInE0ELSP_0EEEEEENS4_6LayoutISC_NS5_IJNSA_ILi0EEEST_ST_EEEEENS5_IJNS4_10UnderscoreESW_SW_EEEEENS4_13SM90_TMA_LOADENS4_14ComposedLayoutINS4_7SwizzleILi2ELi4ELi3EEENS4_18smem_ptr_flag_bitsILi16EEENSS_INS5_IJNSA_ILi8EEESG_EEENS5_IJSG_SB_EEEEEEEvNS4_8identityESZ_S19_vS1A_EENS_8epilogue10collective18CollectiveEpilogueINS1C_23Sm100TmaWarpSpecializedILi4ELi2ELi32ELb1ELb0EEEJSH_NS5_IJNSS_ISE_SB_EES1H_EEESI_SJ_SI_SJ_NS1C_6fusion15FusionCallbacksIS1G_NS1J_17LinearCombinationISI_fSI_fLNS_15FloatRoundStyleE2EEESH_S1I_JEEENS4_5SM1004TMEM4LOAD26SM100_TMEM_LOAD_16dp256b8xESZ_NS10_INS11_ILi3ELi4ELi3EEES14_NSS_INS5_IJS15_SE_EEENS5_IJSE_SB_EEEEEEENS4_17SM75_U32x4_LDSM_NENS4_14SM90_TMA_STOREES1X_NS4_17SM90_U32x4_STSM_NENS4_39AutoVectorizingCopyWithAssumedAlignmentILi128EEEEEEvvEEEEvNT_6ParamsE)
	.align		4
        /*000c*/ 	.word	index@(__assertfail)
	.align		4
        /*0010*/ 	.word	0x00000000
	.align		4
        /*0014*/ 	.word	0xfffffffe
	.align		4
        /*0018*/ 	.word	0x00000000
	.align		4
        /*001c*/ 	.word	0xfffffffd
	.align		4
        /*0020*/ 	.word	0x00000000
	.align		4
        /*0024*/ 	.word	0xfffffffc


//--------------------- .nv.constant4             --------------------------
	.section	.nv.constant4,"a",@progbits
	.align	8
	.align		8
.nv.constant4:
        /*0000*/ 	.dword	__assertfail
	.align		8
        /*0008*/ 	.dword	__unnamed_1
	.align		8
        /*0010*/ 	.dword	__unnamed_2
	.align		8
        /*0018*/ 	.dword	_ZN40_INTERNAL_fd43bfd2_4_k_cu_24be1648_231364cuda3std3__45__cpo5beginE
	.align		8
        /*0020*/ 	.dword	_ZN40_INTERNAL_fd43bfd2_4_k_cu_24be1648_231364cuda3std3__45__cpo3endE
	.align		8
        /*0028*/ 	.dword	_ZN40_INTERNAL_fd43bfd2_4_k_cu_24be1648_231364cuda3std3__45__cpo6cbeginE
	.align		8
        /*0030*/ 	.dword	_ZN40_INTERNAL_fd43bfd2_4_k_cu_24be1648_231364cuda3std3__45__cpo4cendE
	.align		8
        /*0038*/ 	.dword	_ZN40_INTERNAL_fd43bfd2_4_k_cu_24be1648_231364cuda3std3__442_GLOBAL__N__fd43bfd2_4_k_cu_24be1648_231366ignoreE
	.align		8
        /*0040*/ 	.dword	_ZN40_INTERNAL_fd43bfd2_4_k_cu_24be1648_231364cuda3std3__419piecewise_constructE
	.align		8
        /*0048*/ 	.dword	_ZN40_INTERNAL_fd43bfd2_4_k_cu_24be1648_231364cuda3std3__48in_placeE
	.align		8
        /*0050*/ 	.dword	_ZN40_INTERNAL_fd43bfd2_4_k_cu_24be1648_231364cuda3std6ranges3__45__cpo4swapE
	.align		8
        /*0058*/ 	.dword	_ZN40_INTERNAL_fd43bfd2_4_k_cu_24be1648_231364cuda3std6ranges3__45__cpo9iter_moveE
	.align		8
        /*0060*/ 	.dword	_ZN40_INTERNAL_fd43bfd2_4_k_cu_24be1648_231364cute7productE
	.align		8
        /*0068*/ 	.dword	_ZN40_INTERNAL_fd43bfd2_4_k_cu_24be1648_231364cute1_E
	.align		8
        /*0070*/ 	.dword	$str$25
	.align		8
        /*0078*/ 	.dword	$str$26
	.align		8
        /*0080*/ 	.dword	$str$27
	.align		8
        /*0088*/ 	.dword	$str$28


//--------------------- .text._ZN7cutlass13device_kernelINS_4gemm6kernel13GemmUniversalIN4cute5tupleIJiiiiEEENS1_10collective13CollectiveMmaINS1_35MainloopSm100TmaUmmaWarpSpecializedILi9ELi2ELi4ENS5_IJNS4_1CILi1EEESB_SB_EEEEENS5_IJNSA_ILi64EEENSA_ILi256EEENSA_ILi32EEEEEENS_10bfloat16_tENS5_IJlSB_lEEESI_SJ_NS4_8TiledMMAINS4_8MMA_AtomIJNS4_20SM100_MMA_F16BF16_SSISI_SI_fLi64ELi256ELNS4_4UMMA5MajorE0ELSO_0ELNSN_7ScaleInE0ELSP_0EEEEEENS4_6LayoutISC_NS5_IJNSA_ILi0EEEST_ST_EEEEENS5_IJNS4_10UnderscoreESW_SW_EEEEENS4_13SM90_TMA_LOADENS4_14ComposedLayoutINS4_7SwizzleILi2ELi4ELi3EEENS4_18smem_ptr_flag_bitsILi16EEENSS_INS5_IJNSA_ILi8EEESG_EEENS5_IJSG_SB_EEEEEEEvNS4_8identityESZ_S19_vS1A_EENS_8epilogue10collective18CollectiveEpilogueINS1C_23Sm100TmaWarpSpecializedILi4ELi2ELi32ELb1ELb0EEEJSH_NS5_IJNSS_ISE_SB_EES1H_EEESI_SJ_SI_SJ_NS1C_6fusion15FusionCallbacksIS1G_NS1J_17LinearCombinationISI_fSI_fLNS_15FloatRoundStyleE2EEESH_S1I_JEEENS4_5SM1004TMEM4LOAD26SM100_TMEM_LOAD_16dp256b8xESZ_NS10_INS11_ILi3ELi4ELi3EEES14_NSS_INS5_IJS15_SE_EEENS5_IJSE_SB_EEEEEEENS4_17SM75_U32x4_LDSM_NENS4_14SM90_TMA_STOREES1X_NS4_17SM90_U32x4_STSM_NENS4_39AutoVectorizingCopyWithAssumedAlignmentILi128EEEEEEvvEEEEvNT_6ParamsE --------------------------
	.section	.text._ZN7cutlass13device_kernelINS_4gemm6kernel13GemmUniversalIN4cute5tupleIJiiiiEEENS1_10collective13CollectiveMmaINS1_35MainloopSm100TmaUmmaWarpSpecializedILi9ELi2ELi4ENS5_IJNS4_1CILi1EEESB_SB_EEEEENS5_IJNSA_ILi64EEENSA_ILi256EEENSA_ILi32EEEEEENS_10bfloat16_tENS5_IJlSB_lEEESI_SJ_NS4_8TiledMMAINS4_8MMA_AtomIJNS4_20SM100_MMA_F16BF16_SSISI_SI_fLi64ELi256ELNS4_4UMMA5MajorE0ELSO_0ELNSN_7ScaleInE0ELSP_0EEEEEENS4_6LayoutISC_NS5_IJNSA_ILi0EEEST_ST_EEEEENS5_IJNS4_10UnderscoreESW_SW_EEEEENS4_13SM90_TMA_LOADENS4_14ComposedLayoutINS4_7SwizzleILi2ELi4ELi3EEENS4_18smem_ptr_flag_bitsILi16EEENSS_INS5_IJNSA_ILi8EEESG_EEENS5_IJSG_SB_EEEEEEEvNS4_8identityESZ_S19_vS1A_EENS_8epilogue10collective18CollectiveEpilogueINS1C_23Sm100TmaWarpSpecializedILi4ELi2ELi32ELb1ELb0EEEJSH_NS5_IJNSS_ISE_SB_EES1H_EEESI_SJ_SI_SJ_NS1C_6fusion15FusionCallbacksIS1G_NS1J_17LinearCombinationISI_fSI_fLNS_15FloatRoundStyleE2EEESH_S1I_JEEENS4_5SM1004TMEM4LOAD26SM100_TMEM_LOAD_16dp256b8xESZ_NS10_INS11_ILi3ELi4ELi3EEES14_NSS_INS5_IJS15_SE_EEENS5_IJSE_SB_EEEEEEENS4_17SM75_U32x4_LDSM_NENS4_14SM90_TMA_STOREES1X_NS4_17SM90_U32x4_STSM_NENS4_39AutoVectorizingCopyWithAssumedAlignmentILi128EEEEEEvvEEEEvNT_6ParamsE,"ax",@progbits
	.align	128
.text._ZN7cutlass13device_kernelINS_4gemm6kernel13GemmUniversalIN4cute5tupleIJiiiiEEENS1_10collective13CollectiveMmaINS1_35MainloopSm100TmaUmmaWarpSpecializedILi9ELi2ELi4ENS5_IJNS4_1CILi1EEESB_SB_EEEEENS5_IJNSA_ILi64EEENSA_ILi256EEENSA_ILi32EEEEEENS_10bfloat16_tENS5_IJlSB_lEEESI_SJ_NS4_8TiledMMAINS4_8MMA_AtomIJNS4_20SM100_MMA_F16BF16_SSISI_SI_fLi64ELi256ELNS4_4UMMA5MajorE0ELSO_0ELNSN_7ScaleInE0ELSP_0EEEEEENS4_6LayoutISC_NS5_IJNSA_ILi0EEEST_ST_EEEEENS5_IJNS4_10UnderscoreESW_SW_EEEEENS4_13SM90_TMA_LOADENS4_14ComposedLayoutINS4_7SwizzleILi2ELi4ELi3EEENS4_18smem_ptr_flag_bitsILi16EEENSS_INS5_IJNSA_ILi8EEESG_EEENS5_IJSG_SB_EEEEEEEvNS4_8identityESZ_S19_vS1A_EENS_8epilogue10collective18CollectiveEpilogueINS1C_23Sm100TmaWarpSpecializedILi4ELi2ELi32ELb1ELb0EEEJSH_NS5_IJNSS_ISE_SB_EES1H_EEESI_SJ_SI_SJ_NS1C_6fusion15FusionCallbacksIS1G_NS1J_17LinearCombinationISI_fSI_fLNS_15FloatRoundStyleE2EEESH_S1I_JEEENS4_5SM1004TMEM4LOAD26SM100_TMEM_LOAD_16dp256b8xESZ_NS10_INS11_ILi3ELi4ELi3EEES14_NSS_INS5_IJS15_SE_EEENS5_IJSE_SB_EEEEEEENS4_17SM75_U32x4_LDSM_NENS4_14SM90_TMA_STOREES1X_NS4_17SM90_U32x4_STSM_NENS4_39AutoVectorizingCopyWithAssumedAlignmentILi128EEEEEEvvEEEEvNT_6ParamsE:
        .type           _ZN7cutlass13device_kernelINS_4gemm6kernel13GemmUniversalIN4cute5tupleIJiiiiEEENS1_10collective13CollectiveMmaINS1_35MainloopSm100TmaUmmaWarpSpecializedILi9ELi2ELi4ENS5_IJNS4_1CILi1EEESB_SB_EEEEENS5_IJNSA_ILi64EEENSA_ILi256EEENSA_ILi32EEEEEENS_10bfloat16_tENS5_IJlSB_lEEESI_SJ_NS4_8TiledMMAINS4_8MMA_AtomIJNS4_20SM100_MMA_F16BF16_SSISI_SI_fLi64ELi256ELNS4_4UMMA5MajorE0ELSO_0ELNSN_7ScaleInE0ELSP_0EEEEEENS4_6LayoutISC_NS5_IJNSA_ILi0EEEST_ST_EEEEENS5_IJNS4_10UnderscoreESW_SW_EEEEENS4_13SM90_TMA_LOADENS4_14ComposedLayoutINS4_7SwizzleILi2ELi4ELi3EEENS4_18smem_ptr_flag_bitsILi16EEENSS_INS5_IJNSA_ILi8EEESG_EEENS5_IJSG_SB_EEEEEEEvNS4_8identityESZ_S19_vS1A_EENS_8epilogue10collective18CollectiveEpilogueINS1C_23Sm100TmaWarpSpecializedILi4ELi2ELi32ELb1ELb0EEEJSH_NS5_IJNSS_ISE_SB_EES1H_EEESI_SJ_SI_SJ_NS1C_6fusion15FusionCallbacksIS1G_NS1J_17LinearCombinationISI_fSI_fLNS_15FloatRoundStyleE2EEESH_S1I_JEEENS4_5SM1004TMEM4LOAD26SM100_TMEM_LOAD_16dp256b8xESZ_NS10_INS11_ILi3ELi4ELi3EEES14_NSS_INS5_IJS15_SE_EEENS5_IJSE_SB_EEEEEEENS4_17SM75_U32x4_LDSM_NENS4_14SM90_TMA_STOREES1X_NS4_17SM90_U32x4_STSM_NENS4_39AutoVectorizingCopyWithAssumedAlignmentILi128EEEEEEvvEEEEvNT_6ParamsE,@function
        .size           _ZN7cutlass13device_kernelINS_4gemm6kernel13GemmUniversalIN4cute5tupleIJiiiiEEENS1_10collective13CollectiveMmaINS1_35MainloopSm100TmaUmmaWarpSpecializedILi9ELi2ELi4ENS5_IJNS4_1CILi1EEESB_SB_EEEEENS5_IJNSA_ILi64EEENSA_ILi256EEENSA_ILi32EEEEEENS_10bfloat16_tENS5_IJlSB_lEEESI_SJ_NS4_8TiledMMAINS4_8MMA_AtomIJNS4_20SM100_MMA_F16BF16_SSISI_SI_fLi64ELi256ELNS4_4UMMA5MajorE0ELSO_0ELNSN_7ScaleInE0ELSP_0EEEEEENS4_6LayoutISC_NS5_IJNSA_ILi0EEEST_ST_EEEEENS5_IJNS4_10UnderscoreESW_SW_EEEEENS4_13SM90_TMA_LOADENS4_14ComposedLayoutINS4_7SwizzleILi2ELi4ELi3EEENS4_18smem_ptr_flag_bitsILi16EEENSS_INS5_IJNSA_ILi8EEESG_EEENS5_IJSG_SB_EEEEEEEvNS4_8identityESZ_S19_vS1A_EENS_8epilogue10collective18CollectiveEpilogueINS1C_23Sm100TmaWarpSpecializedILi4ELi2ELi32ELb1ELb0EEEJSH_NS5_IJNSS_ISE_SB_EES1H_EEESI_SJ_SI_SJ_NS1C_6fusion15FusionCallbacksIS1G_NS1J_17LinearCombinationISI_fSI_fLNS_15FloatRoundStyleE2EEESH_S1I_JEEENS4_5SM1004TMEM4LOAD26SM100_TMEM_LOAD_16dp256b8xESZ_NS10_INS11_ILi3ELi4ELi3EEES14_NSS_INS5_IJS15_SE_EEENS5_IJSE_SB_EEEEEEENS4_17SM75_U32x4_LDSM_NENS4_14SM90_TMA_STOREES1X_NS4_17SM90_U32x4_STSM_NENS4_39AutoVectorizingCopyWithAssumedAlignmentILi128EEEEEEvvEEEEvNT_6ParamsE,(.L_x_192 - _ZN7cutlass13device_kernelINS_4gemm6kernel13GemmUniversalIN4cute5tupleIJiiiiEEENS1_10collective13CollectiveMmaINS1_35MainloopSm100TmaUmmaWarpSpecializedILi9ELi2ELi4ENS5_IJNS4_1CILi1EEESB_SB_EEEEENS5_IJNSA_ILi64EEENSA_ILi256EEENSA_ILi32EEEEEENS_10bfloat16_tENS5_IJlSB_lEEESI_SJ_NS4_8TiledMMAINS4_8MMA_AtomIJNS4_20SM100_MMA_F16BF16_SSISI_SI_fLi64ELi256ELNS4_4UMMA5MajorE0ELSO_0ELNSN_7ScaleInE0ELSP_0EEEEEENS4_6LayoutISC_NS5_IJNSA_ILi0EEEST_ST_EEEEENS5_IJNS4_10UnderscoreESW_SW_EEEEENS4_13SM90_TMA_LOADENS4_14ComposedLayoutINS4_7SwizzleILi2ELi4ELi3EEENS4_18smem_ptr_flag_bitsILi16EEENSS_INS5_IJNSA_ILi8EEESG_EEENS5_IJSG_SB_EEEEEEEvNS4_8identityESZ_S19_vS1A_EENS_8epilogue10collective18CollectiveEpilogueINS1C_23Sm100TmaWarpSpecializedILi4ELi2ELi32ELb1ELb0EEEJSH_NS5_IJNSS_ISE_SB_EES1H_EEESI_SJ_SI_SJ_NS1C_6fusion15FusionCallbacksIS1G_NS1J_17LinearCombinationISI_fSI_fLNS_15FloatRoundStyleE2EEESH_S1I_JEEENS4_5SM1004TMEM4LOAD26SM100_TMEM_LOAD_16dp256b8xESZ_NS10_INS11_ILi3ELi4ELi3EEES14_NSS_INS5_IJS15_SE_EEENS5_IJSE_SB_EEEEEEENS4_17SM75_U32x4_LDSM_NENS4_14SM90_TMA_STOREES1X_NS4_17SM90_U32x4_STSM_NENS4_39AutoVectorizingCopyWithAssumedAlignmentILi128EEEEEEvvEEEEvNT_6ParamsE)
        .other          _ZN7cutlass13device_kernelINS_4gemm6kernel13GemmUniversalIN4cute5tupleIJiiiiEEENS1_10collective13CollectiveMmaINS1_35MainloopSm100TmaUmmaWarpSpecializedILi9ELi2ELi4ENS5_IJNS4_1CILi1EEESB_SB_EEEEENS5_IJNSA_ILi64EEENSA_ILi256EEENSA_ILi32EEEEEENS_10bfloat16_tENS5_IJlSB_lEEESI_SJ_NS4_8TiledMMAINS4_8MMA_AtomIJNS4_20SM100_MMA_F16BF16_SSISI_SI_fLi64ELi256ELNS4_4UMMA5MajorE0ELSO_0ELNSN_7ScaleInE0ELSP_0EEEEEENS4_6LayoutISC_NS5_IJNSA_ILi0EEEST_ST_EEEEENS5_IJNS4_10UnderscoreESW_SW_EEEEENS4_13SM90_TMA_LOADENS4_14ComposedLayoutINS4_7SwizzleILi2ELi4ELi3EEENS4_18smem_ptr_flag_bitsILi16EEENSS_INS5_IJNSA_ILi8EEESG_EEENS5_IJSG_SB_EEEEEEEvNS4_8identityESZ_S19_vS1A_EENS_8epilogue10collective18CollectiveEpilogueINS1C_23Sm100TmaWarpSpecializedILi4ELi2ELi32ELb1ELb0EEEJSH_NS5_IJNSS_ISE_SB_EES1H_EEESI_SJ_SI_SJ_NS1C_6fusion15FusionCallbacksIS1G_NS1J_17LinearCombinationISI_fSI_fLNS_15FloatRoundStyleE2EEESH_S1I_JEEENS4_5SM1004TMEM4LOAD26SM100_TMEM_LOAD_16dp256b8xESZ_NS10_INS11_ILi3ELi4ELi3EEES14_NSS_INS5_IJS15_SE_EEENS5_IJSE_SB_EEEEEEENS4_17SM75_U32x4_LDSM_NENS4_14SM90_TMA_STOREES1X_NS4_17SM90_U32x4_STSM_NENS4_39AutoVectorizingCopyWithAssumedAlignmentILi128EEEEEEvvEEEEvNT_6ParamsE,@"STO_CUDA_ENTRY STV_DEFAULT"
_ZN7cutlass13device_kernelINS_4gemm6kernel13GemmUniversalIN4cute5tupleIJiiiiEEENS1_10collective13CollectiveMmaINS1_35MainloopSm100TmaUmmaWarpSpecializedILi9ELi2ELi4ENS5_IJNS4_1CILi1EEESB_SB_EEEEENS5_IJNSA_ILi64EEENSA_ILi256EEENSA_ILi32EEEEEENS_10bfloat16_tENS5_IJlSB_lEEESI_SJ_NS4_8TiledMMAINS4_8MMA_AtomIJNS4_20SM100_MMA_F16BF16_SSISI_SI_fLi64ELi256ELNS4_4UMMA5MajorE0ELSO_0ELNSN_7ScaleInE0ELSP_0EEEEEENS4_6LayoutISC_NS5_IJNSA_ILi0EEEST_ST_EEEEENS5_IJNS4_10UnderscoreESW_SW_EEEEENS4_13SM90_TMA_LOADENS4_14ComposedLayoutINS4_7SwizzleILi2ELi4ELi3EEENS4_18smem_ptr_flag_bitsILi16EEENSS_INS5_IJNSA_ILi8EEESG_EEENS5_IJSG_SB_EEEEEEEvNS4_8identityESZ_S19_vS1A_EENS_8epilogue10collective18CollectiveEpilogueINS1C_23Sm100TmaWarpSpecializedILi4ELi2ELi32ELb1ELb0EEEJSH_NS5_IJNSS_ISE_SB_EES1H_EEESI_SJ_SI_SJ_NS1C_6fusion15FusionCallbacksIS1G_NS1J_17LinearCombinationISI_fSI_fLNS_15FloatRoundStyleE2EEESH_S1I_JEEENS4_5SM1004TMEM4LOAD26SM100_TMEM_LOAD_16dp256b8xESZ_NS10_INS11_ILi3ELi4ELi3EEES14_NSS_INS5_IJS15_SE_EEENS5_IJSE_SB_EEEEEEENS4_17SM75_U32x4_LDSM_NENS4_14SM90_TMA_STOREES1X_NS4_17SM90_U32x4_STSM_NENS4_39AutoVectorizingCopyWithAssumedAlignmentILi128EEEEEEvvEEEEvNT_6ParamsE:
[----:B------:R-:W1:Y:S01]  /*0000*/  LDC R1, c[0x0][0x37c] ;  /* 0x0000df00ff017b82 */ /* 0x000e620000000800 */
[----:B------:R-:W2:Y:S01]  /*0010*/  S2R R101, SR_TID.X ;  /* 0x0000000000657919 */ /* 0x000ea20000002100 */
[----:B------:R-:W3:Y:S01]  /*0020*/  LDCU.64 UR4, c[0x0][0x890] ;  /* 0x00011200ff0477ac */ /* 0x000ee20008000a00 */
[----:B------:R-:W-:Y:S02]  /*0030*/  PRMT R88, RZ, 0x7610, R88 ;  /* 0x00007610ff587816 */ /* 0x000fe40000000058 */
[----:B------:R-:W-:Y:S01]  /*0040*/  ELECT P5, URZ, PT ;  /* 0x0000000000ff782f */ /* 0x000fe200038a0000 */
[----:B------:R-:W4:Y:S01]  /*0050*/  LDCU.64 UR46, c[0x0][0x358] ;  /* 0x00006b00ff2e77ac */ /* 0x000f220008000a00 */
[----:B---3--:R-:W-:-:S04]  /*0060*/  UISETP.NE.U32.AND UP0, UPT, UR4, URZ, UPT ;  /* 0x000000ff0400728c */ /* 0x008fc8000bf05070 */
[----:B------:R-:W-:Y:S01]  /*0070*/  UISETP.NE.AND.EX UP0, UPT, UR5, URZ, UPT, UP0 ;  /* 0x000000ff0500728c */ /* 0x000fe2000bf05300 */
[----:B--2---:R-:W-:-:S05]  /*0080*/  SHF.R.U32.HI R93, RZ, 0x5, R101 ;  /* 0x00000005ff5d7819 */ /* 0x004fca0000011665 */
[----:B------:R-:W2:Y:S02]  /*0090*/  SHFL.IDX PT, R0, R93, RZ, 0x1f ;  /* 0x00001fff5d007589 */ /* 0x000ea400000e0000 */
[----:B--2---:R-:W-:Y:S01]  /*00a0*/  R2UR UR8, R0 ;  /* 0x00000000000872ca */ /* 0x004fe200000e0000 */
[----:B-1--4-:R-:W-:-:S14]  /*00b0*/  BRA.U UP0, `(.L_x_0) ;  /* 0x00000001002c7547 */ /* 0x012fdc000b800000 */
[----:B------:R-:W1:Y:S02]  /*00c0*/  LDCU.64 UR6, c[0x0][0x888] ;  /* 0x00011100ff0677ac */ /* 0x000e640008000a00 */
[----:B-1----:R-:W-:-:S04]  /*00d0*/  UISETP.NE.U32.AND UP0, UPT, UR6, URZ, UPT ;  /* 0x000000ff0600728c */ /* 0x002fc8000bf05070 */
[----:B------:R-:W-:-:S09]  /*00e0*/  UISETP.NE.AND.EX UP0, UPT, UR7, URZ, UPT, UP0 ;  /* 0x000000ff0700728c */ /* 0x000fd2000bf05300 */
[----:B------:R-:W-:Y:S05]  /*00f0*/  BRA.U !UP0, `(.L_x_1) ;  /* 0x0000000108107547 */ /* 0x000fea000b800000 */
[----:B------:R-:W1:Y:S02]  /*0100*/  LDC.64 R2, c[0x0][0x888] ;  /* 0x00022200ff027b82 */ /* 0x000e640000000a00 */
[----:B-1----:R1:W5:Y:S01]  /*0110*/  LDG.E R49, desc[UR46][R2.64] ;  /* 0x0000002e02317981 */ /* 0x002362000c1e1900 */
[----:B------:R-:W-:Y:S01]  /*0120*/  HFMA2 R88, -RZ, RZ, 0, 5.9604644775390625e-08 ;  /* 0x00000001ff587431 */ /* 0x000fe200000001ff */
[----:B------:R-:W-:Y:S05]  /*0130*/  BRA `(.L_x_0) ;  /* 0x00000000000c7947 */ /* 0x000fea0003800000 */
.L_x_1:
[----:B------:R-:W1:Y:S01]  /*0140*/  LDCU UR6, c[0x0][0x880] ;  /* 0x00011000ff0677ac */ /* 0x000e620008000800 */
[----:B------:R-:W-:Y:S01]  /*0150*/  HFMA2 R88, -RZ, RZ, 0, 5.9604644775390625e-08 ;  /* 0x00000001ff587431 */ /* 0x000fe200000001ff */
[----:B-1----:R-:W-:-:S07]  /*0160*/  MOV R49, UR6 ;  /* 0x0000000600317c02 */ /* 0x002fce0008000f00 */
.L_x_0:
[----:B------:R-:W2:Y:S02]  /*0170*/  LDCU.64 UR6, c[0x0][0x8b0] ;  /* 0x00011600ff0677ac */ /* 0x000ea40008000a00 */
[----:B--2---:R-:W-:-:S04]  /*0180*/  UISETP.NE.U32.AND UP0, UPT, UR6, URZ, UPT ;  /* 0x000000ff0600728c */ /* 0x004fc8000bf05070 */
[----:B------:R-:W-:-:S09]  /*0190*/  UISETP.NE.AND.EX UP0, UPT, UR7, URZ, UPT, UP0 ;  /* 0x000000ff0700728c */ /* 0x000fd2000bf05300 */
[----:B------:R-:W-:Y:S05]  /*01a0*/  BRA.U UP0, `(.L_x_2) ;  /* 0x0000000100247547 */ /* 0x000fea000b800000 */
[----:B------:R-:W2:Y:S02]  /*01b0*/  LDCU.64 UR6, c[0x0][0x8a8] ;  /* 0x00011500ff0677ac */ /* 0x000ea40008000a00 */
[----:B--2---:R-:W-:-:S04]  /*01c0*/  UISETP.NE.U32.AND UP0, UPT, UR6, URZ, UPT ;  /* 0x000000ff0600728c */ /* 0x004fc8000bf05070 */
[----:B------:R-:W-:-:S09]  /*01d0*/  UISETP.NE.AND.EX UP0, UPT, UR7, URZ, UPT, UP0 ;  /* 0x000000ff0700728c */ /* 0x000fd2000bf05300 */
[----:B------:R-:W-:Y:S05]  /*01e0*/  BRA.U !UP0, `(.L_x_3) ;  /* 0x00000001080c7547 */ /* 0x000fea000b800000 */
[----:B-1----:R-:W1:Y:S02]  /*01f0*/  LDC.64 R2, c[0x0][0x8a8] ;  /* 0x00022a00ff027b82 */ /* 0x002e640000000a00 */
[----:B-1----:R2:W5:Y:S01]  /*0200*/  LDG.E R47, desc[UR46][R2.64] ;  /* 0x0000002e022f7981 */ /* 0x002562000c1e1900 */
[----:B------:R-:W-:Y:S05]  /*0210*/  BRA `(.L_x_2) ;  /* 0x0000000000087947 */ /* 0x000fea0003800000 */
.L_x_3:
[----:B------:R-:W2:Y:S02]  /*0220*/  LDCU UR6, c[0x0][0x8a0] ;  /* 0x00011400ff0677ac */ /* 0x000ea40008000800 */
[----:B--2---:R-:W-:Y:S02]  /*0230*/  MOV R47, UR6 ;  /* 0x00000006002f7c02 */ /* 0x004fe40008000f00 */
.L_x_2:
[----:B------:R-:W-:Y:S01]  /*0240*/  IMAD.U32 R0, RZ, RZ, UR8 ;  /* 0x00000008ff007e24 */ /* 0x000fe2000f8e00ff */
[----:B------:R-:W-:Y:S04]  /*0250*/  BSSY.RECONVERGENT B0, `(.L_x_4) ;  /* 0x000000c000007945 */ /* 0x000fe80003800200 */
[C---:B------:R-:W-:Y:S02]  /*0260*/  ISETP.NE.OR P1, PT, R0.reuse, 0x1, !P5 ;  /* 0x000000010000780c */ /* 0x040fe40006f25670 */
[----:B------:R-:W-:-:S11]  /*0270*/  ISETP.NE.OR P0, PT, R0, 0x3, !P5 ;  /* 0x000000030000780c */ /* 0x000fd60006f05670 */
[----:B------:R-:W-:Y:S05]  /*0280*/  @P1 BRA `(.L_x_5) ;  /* 0x0000000000201947 */ /* 0x000fea0003800000 */
[----:B------:R-:W3:Y:S02]  /*0290*/  LDCU.64 UR6, c[0x0][0x348] ;  /* 0x00006900ff0677ac */ /* 0x000ee40008000a00 */
[----:B---3--:R-:W-:Y:S02]  /*02a0*/  UIADD3 UR10, UP1, UPT, UR6, 0x80, URZ ;  /* 0x00000080060a7890 */ /* 0x008fe4000ff3e0ff */
[----:B------:R-:W-:Y:S02]  /*02b0*/  UIADD3 UR6, UP0, UPT, UR6, 0x180, URZ ;  /* 0x0000018006067890 */ /* 0x000fe4000ff1e0ff */
[----:B------:R-:W-:Y:S02]  /*02c0*/  UIADD3.X UR11, UPT, UPT, URZ, UR7, URZ, UP1, !UPT ;  /* 0x00000007ff0b7290 */ /* 0x000fe40008ffe4ff */
[----:B------:R-:W-:-:S07]  /*02d0*/  UIADD3.X UR7, UPT, UPT, URZ, UR7, URZ, UP0, !UPT ;  /* 0x00000007ff077290 */ /* 0x000fce00087fe4ff */
[----:B------:R3:W-:Y:S02]  /*02e0*/  UTMACCTL.PF [UR10] ;  /* 0x000000000a0079b9 */ /* 0x0007e40008040000 */
[----:B------:R3:W-:Y:S02]  /*02f0*/  UTMACCTL.PF [UR6] ;  /* 0x00000000060079b9 */ /* 0x0007e40008040000 */
[----:B---3--:R-:W-:Y:S01]  /*0300*/  NOP ;  /* 0x0000000000007918 */ /* 0x008fe20000000000 */
.L_x_5:
[----:B------:R-:W-:Y:S05]  /*0310*/  BSYNC.RECONVERGENT B0 ;  /* 0x0000000000007941 */ /* 0x000fea0003800200 */
.L_x_4:
[----:B------:R-:W-:Y:S04]  /*0320*/  BSSY.RECONVERGENT B0, `(.L_x_6) ;  /* 0x000000a000007945 */ /* 0x000fe80003800200 */
        /* <DEDUP_REMOVED lines=9> */
.L_x_7:
[----:B------:R-:W-:Y:S05]  /*03c0*/  BSYNC.RECONVERGENT B0 ;  /* 0x0000000000007941 */ /* 0x000fea0003800200 */
.L_x_6:
[----:B------:R-:W3:Y:S01]  /*03d0*/  LDCU.64 UR6, c[0x0][0x888] ;  /* 0x00011100ff0677ac */ /* 0x000ee20008000a00 */
[----:B------:R-:W-:Y:S02]  /*03e0*/  UISETP.EQ.U32.AND UP1, UPT, UR4, URZ, UPT ;  /* 0x000000ff0400728c */ /* 0x000fe4000bf22070 */
[----:B------:R-:W-:Y:S02]  /*03f0*/  UPLOP3.LUT UP2, UPT, UPT, UPT, UPT, 0x80, 0x8 ;  /* 0x000000000008789c */ /* 0x000fe40003f4f070 */
[----:B---3--:R-:W-:-:S04]  /*0400*/  UISETP.NE.U32.AND UP0, UPT, UR6, URZ, UPT ;  /* 0x000000ff0600728c */ /* 0x008fc8000bf05070 */
[----:B------:R-:W-:-:S04]  /*0410*/  UISETP.NE.AND.EX UP0, UPT, UR7, URZ, UPT, UP0 ;  /* 0x000000ff0700728c */ /* 0x000fc8000bf05300 */
[----:B------:R-:W-:-:S04]  /*0420*/  UISETP.EQ.OR.EX UP3, UPT, UR5, URZ, !UP0, UP1 ;  /* 0x000000ff0500728c */ /* 0x000fc8000c762710 */
[----:B------:R-:W-:-:S05]  /*0430*/  UP2UR UR50, UPR, URZ, 0x8 ;  /* 0x00000008ff327883 */ /* 0x000fca0008000000 */
[----:B------:R-:W-:Y:S07]  /*0440*/  BRA.U !UP3, `(.L_x_8) ;  /* 0x000000010b207547 */ /* 0x000fee000b800000 */
[----:B------:R-:W-:Y:S01]  /*0450*/  UISETP.NE.U32.AND UP2, UPT, UR4, URZ, UPT ;  /* 0x000000ff0400728c */ /* 0x000fe2000bf45070 */
[----:B-----5:R-:W-:Y:S01]  /*0460*/  FSETP.NEU.AND P0, PT, R49, RZ, PT ;  /* 0x000000ff3100720b */ /* 0x020fe20003f0d000 */
[----:B------:R-:W-:Y:S02]  /*0470*/  USEL UR4, URZ, 0xffffffff, UP0 ;  /* 0xffffffffff047887 */ /* 0x000fe40008000000 */
[----:B------:R-:W-:-:S10]  /*0480*/  UISETP.NE.AND.EX UP2, UPT, UR5, URZ, UPT, UP2 ;  /* 0x000000ff0500728c */ /* 0x000fd4000bf45320 */
[----:B------:R-:W-:Y:S01]  /*0490*/  VOTEU.ANY UP1, P0 ;  /* 0x0000000000ff7886 */ /* 0x000fe20000020100 */
[----:B------:R-:W-:-:S04]  /*04a0*/  @!UP2 USEL UR4, URZ, 0xffffffff, UP1 ;  /* 0xffffffffff04a887 */ /* 0x000fc80008800000 */
[----:B------:R-:W-:-:S04]  /*04b0*/  ULOP3.LUT UR4, UR4, 0x1, URZ, 0xc0, !UPT ;  /* 0x0000000104047892 */ /* 0x000fc8000f8ec0ff */
[----:B------:R-:W-:-:S11]  /*04c0*/  UISETP.NE.U32.AND UP2, UPT, UR4, 0x1, UPT ;  /* 0x000000010400788c */ /* 0x000fd6000bf45070 */
.L_x_8:
[----:B-12---:R-:W1:Y:S01]  /*04d0*/  SHFL.IDX PT, R2, R93, RZ, 0x1f ;  /* 0x00001fff5d027589 */ /* 0x006e6200000e0000 */
[----:B------:R-:W-:-:S04]  /*04e0*/  UISETP.NE.AND UP1, UPT, UR8, 0x2, UPT ;  /* 0x000000020800788c */ /* 0x000fc8000bf25270 */
[----:B------:R-:W-:Y:S01]  /*04f0*/  USEL UR6, URZ, 0x1, UP1 ;  /* 0x00000001ff067887 */ /* 0x000fe20008800000 */
[----:B-1----:R-:W-:-:S13]  /*0500*/  ISETP.NE.AND P0, PT, R2, RZ, PT ;  /* 0x000000ff0200720c */ /* 0x002fda0003f05270 */
[----:B------:R-:W-:Y:S05]  /*0510*/  @P0 BRA `(.L_x_9) ;  /* 0x00000000007c0947 */ /* 0x000fea0003800000 */
[----:B------:R-:W-:Y:S01]  /*0520*/  ELECT P0, URZ, PT ;  /* 0x0000000000ff782f */ /* 0x000fe20003800000 */
[----:B------:R-:W-:-:S12]  /*0530*/  BSSY.RECONVERGENT B0, `(.L_x_9) ;  /* 0x000001d000007945 */ /* 0x000fd80003800200 */
[----:B------:R-:W-:Y:S05]  /*0540*/  @!P0 BRA `(.L_x_10) ;  /* 0x00000000006c8947 */ /* 0x000fea0003800000 */
[----:B------:R-:W1:Y:S01]  /*0550*/  S2UR UR5, SR_CgaCtaId ;  /* 0x00000000000579c3 */ /* 0x000e620000008800 */
[----:B------:R-:W-:Y:S01]  /*0560*/  UMOV UR7, 0x400 ;  /* 0x0000040000077882 */ /* 0x000fe20000000000 */
[----:B------:R-:W-:Y:S02]  /*0570*/  UMOV UR4, 0x1 ;  /* 0x0000000100047882 */ /* 0x000fe40000000000 */
[----:B------:R-:W-:-:S04]  /*0580*/  UIADD3 UR10, UPT, UPT, -UR4, 0x100000, URZ ;  /* 0x00100000040a7890 */ /* 0x000fc8000fffe1ff */
[----:B------:R-:W-:Y:S02]  /*0590*/  USHF.L.U32 UR11, UR10, 0xb, URZ ;  /* 0x0000000b0a0b7899 */ /* 0x000fe400080006ff */
[----:B------:R-:W-:Y:S02]  /*05a0*/  USHF.L.U32 UR10, UR10, 0x1, URZ ;  /* 0x000000010a0a7899 */ /* 0x000fe400080006ff */
[----:B-1----:R-:W-:Y:S01]  /*05b0*/  ULEA UR5, UR5, UR7, 0x18 ;  /* 0x0000000705057291 */ /* 0x002fe2000f8ec0ff */
[----:B------:R-:W1:Y:S11]  /*05c0*/  FENCE.VIEW.ASYNC.S ;  /* 0x00000000000073c6 */ /* 0x000e760000000000 */
[----:B-1----:R1:W2:Y:S01]  /*05d0*/  SYNCS.EXCH.64 URZ, [UR5], UR10 ;  /* 0x0000000a05ff75b2 */ /* 0x0022a20008000100 */
[----:B------:R1:W3:Y:S01]  /*05e0*/  SYNCS.EXCH.64 URZ, [UR5+0x48], UR10 ;  /* 0x0000480a05ff75b2 */ /* 0x0002e20008000100 */
[----:B------:R1:W4:Y:S01]  /*05f0*/  SYNCS.EXCH.64 URZ, [UR5+0x8], UR10 ;  /* 0x0000080a05ff75b2 */ /* 0x0003220008000100 */
[----:B------:R1:W1:Y:S01]  /*0600*/  SYNCS.EXCH.64 URZ, [UR5+0x50], UR10 ;  /* 0x0000500a05ff75b2 */ /* 0x0002620008000100 */
        /* <DEDUP_REMOVED lines=14> */
[----:B------:R-:W-:Y:S01]  /*06f0*/  NOP ;  /* 0x0000000000007918 */ /* 0x000fe20000000000 */
.L_x_10:
[----:B-1----:R-:W-:Y:S05]  /*0700*/  BSYNC.RECONVERGENT B0 ;  /* 0x0000000000007941 */ /* 0x002fea0003800200 */
.L_x_9:
[----:B------:R-:W1:Y:S01]  /*0710*/  SHFL.IDX PT, R2, R93, RZ, 0x1f ;  /* 0x00001fff5d027589 */ /* 0x000e6200000e0000 */
[----:B------:R-:W-:Y:S01]  /*0720*/  NOP ;  /* 0x0000000000007918 */ /* 0x000fe20000000000 */
[----:B-1----:R-:W-:-:S13]  /*0730*/  ISETP.NE.AND P0, PT, R2, 0x1, PT ;  /* 0x000000010200780c */ /* 0x002fda0003f05270 */
[----:B------:R-:W-:Y:S05]  /*0740*/  @P0 BRA `(.L_x_11) ;  /* 0x0000000000580947 */ /* 0x000fea0003800000 */
[----:B------:R-:W1:Y:S01]  /*0750*/  S2UR UR7, SR_CgaCtaId ;  /* 0x00000000000779c3 */ /* 0x000e620000008800 */
[----:B------:R-:W-:Y:S01]  /*0760*/  UMOV UR9, 0x400 ;  /* 0x0000040000097882 */ /* 0x000fe20000000000 */
[----:B------:R-:W-:Y:S01]  /*0770*/  UMOV UR5, 0x20 ;  /* 0x0000002000057882 */ /* 0x000fe20000000000 */
[----:B------:R-:W-:Y:S01]  /*0780*/  UMOV UR4, 0x80 ;  /* 0x0000008000047882 */ /* 0x000fe20000000000 */
[----:B------:R-:W-:-:S04]  /*0790*/  UIADD3 UR10, UPT, UPT, -UR5, 0x100000, URZ ;  /* 0x00100000050a7890 */ /* 0x000fc8000fffe1ff */
[----:B------:R-:W-:Y:S02]  /*07a0*/  USHF.L.U32 UR11, UR10, 0xb, URZ ;  /* 0x0000000b0a0b7899 */ /* 0x000fe400080006ff */
[----:B------:R-:W-:Y:S02]  /*07b0*/  USHF.L.U32 UR10, UR10, 0x1, URZ ;  /* 0x000000010a0a7899 */ /* 0x000fe400080006ff */
[----:B------:R-:W-:-:S04]  /*07c0*/  UIADD3 UR4, UPT, UPT, -UR4, 0x100000, URZ ;  /* 0x0010000004047890 */ /* 0x000fc8000fffe1ff */
[----:B------:R-:W-:Y:S02]  /*07d0*/  USHF.L.U32 UR5, UR4, 0xb, URZ ;  /* 0x0000000b04057899 */ /* 0x000fe400080006ff */
[----:B------:R-:W-:Y:S01]  /*07e0*/  USHF.L.U32 UR4, UR4, 0x1, URZ ;  /* 0x0000000104047899 */ /* 0x000fe200080006ff */
[----:B------:R-:W-:Y:S01]  /*07f0*/  ELECT P0, URZ, PT ;  /* 0x0000000000ff782f */ /* 0x000fe20003800000 */
[----:B-1----:R-:W-:Y:S01]  /*0800*/  ULEA UR7, UR7, UR9, 0x18 ;  /* 0x0000000907077291 */ /* 0x002fe2000f8ec0ff */
[----:B------:R-:W1:Y:S11]  /*0810*/  FENCE.VIEW.ASYNC.S ;  /* 0x00000000000073c6 */ /* 0x000e760000000000 */
[----:B-1----:R1:W1:Y:S01]  /*0820*/  SYNCS.EXCH.64 URZ, [UR7+0x90], UR10 ;  /* 0x0000900a07ff75b2 */ /* 0x0022620008000100 */
        /* <DEDUP_REMOVED lines=8> */
.L_x_11:
[----:B------:R-:W2:Y:S01]  /*08b0*/  SHFL.IDX PT, R2, R93, RZ, 0x1f ;  /* 0x00001fff5d027589 */ /* 0x000ea200000e0000 */
[----:B------:R-:W-:Y:S01]  /*08c0*/  NOP ;  /* 0x0000000000007918 */ /* 0x000fe20000000000 */
[----:B--2---:R-:W-:-:S13]  /*08d0*/  ISETP.NE.AND P0, PT, R2, 0x3, PT ;  /* 0x000000030200780c */ /* 0x004fda0003f05270 */
[----:B------:R-:W-:Y:S05]  /*08e0*/  @P0 BRA `(.L_x_12) ;  /* 0x0000000000300947 */ /* 0x000fea0003800000 */
[----:B-1----:R-:W1:Y:S01]  /*08f0*/  S2UR UR5, SR_CgaCtaId ;  /* 0x00000000000579c3 */ /* 0x002e620000008800 */
[----:B------:R-:W-:Y:S01]  /*0900*/  UMOV UR7, 0x400 ;  /* 0x0000040000077882 */ /* 0x000fe20000000000 */
[----:B------:R-:W-:Y:S01]  /*0910*/  UMOV UR4, 0x20 ;  /* 0x0000002000047882 */ /* 0x000fe20000000000 */
[----:B------:R-:W-:Y:S01]  /*0920*/  ELECT P0, URZ, PT ;  /* 0x0000000000ff782f */ /* 0x000fe20003800000 */
[----:B------:R-:W-:-:S04]  /*0930*/  UIADD3 UR10, UPT, UPT, -UR4, 0x100000, URZ ;  /* 0x00100000040a7890 */ /* 0x000fc8000fffe1ff */
[----:B------:R-:W-:Y:S02]  /*0940*/  USHF.L.U32 UR11, UR10, 0xb, URZ ;  /* 0x0000000b0a0b7899 */ /* 0x000fe400080006ff */
[----:B------:R-:W-:Y:S02]  /*0950*/  USHF.L.U32 UR10, UR10, 0x1, URZ ;  /* 0x000000010a0a7899 */ /* 0x000fe400080006ff */
[----:B-1----:R-:W-:Y:S01]  /*0960*/  ULEA UR5, UR5, UR7, 0x18 ;  /* 0x0000000705057291 */ /* 0x002fe2000f8ec0ff */
[----:B------:R-:W1:Y:S11]  /*0970*/  FENCE.VIEW.ASYNC.S ;  /* 0x00000000000073c6 */ /* 0x000e760000000000 */
[----:B-1----:R2:W1:Y:S01]  /*0980*/  SYNCS.EXCH.64 URZ, [UR5+0xd0], UR10 ;  /* 0x0000d00a05ff75b2 */ /* 0x0024620008000100 */
[----:B------:R2:W1:Y:S02]  /*0990*/  SYNCS.EXCH.64 URZ, [UR5+0xd8], UR10 ;  /* 0x0000d80a05ff75b2 */ /* 0x0004640008000100 */
[----:B--2---:R-:W-:Y:S01]  /*09a0*/  NOP ;  /* 0x0000000000007918 */ /* 0x004fe20000000000 */
.L_x_12:
[----:B------:R-:W2:Y:S01]  /*09b0*/  SHFL.IDX PT, R2, R93, RZ, 0x1f ;  /* 0x00001fff5d027589 */ /* 0x000ea200000e0000 */
[----:B------:R-:W-:Y:S01]  /*09c0*/  NOP ;  /* 0x0000000000007918 */ /* 0x000fe20000000000 */
[----:B--2---:R-:W-:-:S13]  /*09d0*/  ISETP.NE.AND P0, PT, R2, 0x4, PT ;  /* 0x000000040200780c */ /* 0x004fda0003f05270 */
[----:B------:R-:W-:Y:S05]  /*09e0*/  @P0 BRA `(.L_x_13) ;  /* 0x00000000004c0947 */ /* 0x000fea0003800000 */
[----:B-1----:R-:W1:Y:S01]  /*09f0*/  S2UR UR5, SR_CgaCtaId ;  /* 0x00000000000579c3 */ /* 0x002e620000008800 */
[----:B------:R-:W-:Y:S01]  /*0a00*/  UMOV UR9, 0x100 ;  /* 0x0000010000097882 */ /* 0x000fe20000000000 */
[----:B------:R-:W-:Y:S01]  /*0a10*/  UMOV UR7, 0x400 ;  /* 0x0000040000077882 */ /* 0x000fe20000000000 */
[----:B------:R-:W-:Y:S01]  /*0a20*/  USEL UR9, UR9, 0xe0, UP2 ;  /* 0x000000e009097887 */ /* 0x000fe20009000000 */
[----:B------:R-:W-:Y:S01]  /*0a30*/  UMOV UR4, 0x1 ;  /* 0x0000000100047882 */ /* 0x000fe20000000000 */
[----:B------:R-:W-:Y:S01]  /*0a40*/  ELECT P0, URZ, PT ;  /* 0x0000000000ff782f */ /* 0x000fe20003800000 */
[----:B------:R-:W-:-:S04]  /*0a50*/  UIADD3 UR10, UPT, UPT, -UR4, 0x100000, URZ ;  /* 0x00100000040a7890 */ /* 0x000fc8000fffe1ff */
[----:B------:R-:W-:Y:S02]  /*0a60*/  USHF.L.U32 UR11, UR10, 0xb, URZ ;  /* 0x0000000b0a0b7899 */ /* 0x000fe400080006ff */
[----:B------:R-:W-:Y:S02]  /*0a70*/  USHF.L.U32 UR10, UR10, 0x1, URZ ;  /* 0x000000010a0a7899 */ /* 0x000fe400080006ff */
[----:B------:R-:W-:-:S04]  /*0a80*/  UIADD3 UR12, UPT, UPT, -UR9, 0x100000, URZ ;  /* 0x00100000090c7890 */ /* 0x000fc8000fffe1ff */
[----:B------:R-:W-:Y:S02]  /*0a90*/  USHF.L.U32 UR13, UR12, 0xb, URZ ;  /* 0x0000000b0c0d7899 */ /* 0x000fe400080006ff */
[----:B------:R-:W-:Y:S02]  /*0aa0*/  USHF.L.U32 UR12, UR12, 0x1, URZ ;  /* 0x000000010c0c7899 */ /* 0x000fe400080006ff */
[----:B-1----:R-:W-:Y:S01]  /*0ab0*/  ULEA UR5, UR5, UR7, 0x18 ;  /* 0x0000000705057291 */ /* 0x002fe2000f8ec0ff */
[----:B------:R-:W1:Y:S11]  /*0ac0*/  FENCE.VIEW.ASYNC.S ;  /* 0x00000000000073c6 */ /* 0x000e760000000000 */
[----:B-1----:R2:W1:Y:S01]  /*0ad0*/  SYNCS.EXCH.64 URZ, [UR5+0xe0], UR10 ;  /* 0x0000e00a05ff75b2 */ /* 0x0024620008000100 */
[----:B------:R2:W1:Y:S01]  /*0ae0*/  SYNCS.EXCH.64 URZ, [UR5+0xf0], UR12 ;  /* 0x0000f00c05ff75b2 */ /* 0x0004620008000100 */
[----:B------:R2:W1:Y:S01]  /*0af0*/  SYNCS.EXCH.64 URZ, [UR5+0xe8], UR10 ;  /* 0x0000e80a05ff75b2 */ /* 0x0004620008000100 */
[----:B------:R2:W1:Y:S02]  /*0b00*/  SYNCS.EXCH.64 URZ, [UR5+0xf8], UR12 ;  /* 0x0000f80c05ff75b2 */ /* 0x0004640008000100 */
[----:B--2---:R-:W-:Y:S01]  /*0b10*/  NOP ;  /* 0x0000000000007918 */ /* 0x004fe20000000000 */
.L_x_13:
[----:B------:R-:W2:Y:S01]  /*0b20*/  SHFL.IDX PT, R2, R93, RZ, 0x1f ;  /* 0x00001fff5d027589 */ /* 0x000ea200000e0000 */
[----:B------:R-:W-:Y:S01]  /*0b30*/  NOP ;  /* 0x0000000000007918 */ /* 0x000fe20000000000 */
[----:B--2---:R-:W-:-:S13]  /*0b40*/  ISETP.NE.AND P0, PT, R2, 0x5, PT ;  /* 0x000000050200780c */ /* 0x004fda0003f05270 */
[----:B------:R-:W-:Y:S05]  /*0b50*/  @P0 BRA `(.L_x_14) ;  /* 0x0000000000580947 */ /* 0x000fea0003800000 */
[----:B-1----:R-:W1:Y:S01]  /*0b60*/  S2UR UR7, SR_CgaCtaId ;  /* 0x00000000000779c3 */ /* 0x002e620000008800 */
        /* <DEDUP_REMOVED lines=19> */
[----:B------:R2:W1:Y:S02]  /*0ca0*/  SYNCS.EXCH.64 URZ, [UR7+0x138], UR4 ;  /* 0x0001380407ff75b2 */ /* 0x0004640008000100 */
[----:B--2---:R-:W-:Y:S01]  /*0cb0*/  NOP ;  /* 0x0000000000007918 */ /* 0x004fe20000000000 */
.L_x_14:
        /* <DEDUP_REMOVED lines=18> */
.L_x_15:
[----:B-1----:R-:W1:Y:S01]  /*0de0*/  S2UR UR5, SR_CTAID.X ;  /* 0x00000000000579c3 */ /* 0x002e620000002500 */
[----:B------:R-:W-:-:S05]  /*0df0*/  CS2R.32 R87, SR_CgaSize ;  /* 0x0000000000577805 */ /* 0x000fca0000008a00 */
[----:B------:R-:W-:-:S05]  /*0e00*/  IMAD R87, R87, -0xa0, RZ ;  /* 0xffffff6057577824 */ /* 0x000fca00078e02ff */
[----:B------:R-:W-:-:S14]  /*0e10*/  R2UR UR9, R87 ;  /* 0x00000000570972ca */ /* 0x000fdc00000e0000 */
[----:B------:R-:W2:Y:S01]  /*0e20*/  LDCU UR9, c[0x0][UR9+0x2b0] ;  /* 0x00005600090977ac */ /* 0x000ea20008000800 */
[----:B------:R-:W-:Y:S01]  /*0e30*/  NOP ;  /* 0x0000000000007918 */ /* 0x000fe20000000000 */
[----:B------:R-:W-:-:S05]  /*0e40*/  CS2R.32 R87, SR_CgaSize ;  /* 0x0000000000577805 */ /* 0x000fca0000008a00 */
[----:B------:R-:W-:-:S05]  /*0e50*/  IMAD R87, R87, -0xa0, RZ ;  /* 0xffffff6057577824 */ /* 0x000fca00078e02ff */
[----:B------:R-:W-:-:S14]  /*0e60*/  R2UR UR7, R87 ;  /* 0x00000000570772ca */ /* 0x000fdc00000e0000 */
[----:B------:R-:W3:Y:S01]  /*0e70*/  LDCU UR7, c[0x0][UR7+0x2b4] ;  /* 0x00005680070777ac */ /* 0x000ee20008000800 */
[----:B------:R-:W4:Y:S08]  /*0e80*/  S2UR UR4, SR_CTAID.Y ;  /* 0x00000000000479c3 */ /* 0x000f300000002600 */
[----:B------:R-:W3:Y:S01]  /*0e90*/  LDC R10, c[0x0][0xb24] ;  /* 0x0002c900ff0a7b82 */ /* 0x000ee20000000800 */
[----:B-1----:R-:W-:-:S02]  /*0ea0*/  I2FP.F32.U32 R87, UR5 ;  /* 0x0000000500577c45 */ /* 0x002fc40008201000 */
[----:B------:R-:W-:-:S05]  /*0eb0*/  CS2R.32 R3, SR_CgaSize ;  /* 0x0000000000037805 */ /* 0x000fca0000008a00 */
[----:B------:R-:W-:-:S06]  /*0ec0*/  IMAD R3, R3, -0xa0, RZ ;  /* 0xffffff6003037824 */ /* 0x000fcc00078e02ff */
[----:B------:R-:W1:Y:S01]  /*0ed0*/  LDC R3, c[0x0][R3+0x2a0] ;  /* 0x0000a80003037b82 */ /* 0x000e620000000800 */
[----:B------:R-:W-:Y:S01]  /*0ee0*/  MOV R15, UR5 ;  /* 0x00000005000f7c02 */ /* 0x000fe20008000f00 */
[----:B--2---:R-:W-:Y:S01]  /*0ef0*/  FMUL R87, R87, UR9 ;  /* 0x0000000957577c20 */ /* 0x004fe20008400000 */
[----:B----4-:R-:W-:Y:S02]  /*0f00*/  I2FP.F32.U32 R86, UR4 ;  /* 0x0000000400567c45 */ /* 0x010fe40008201000 */
[----:B------:R-:W-:-:S05]  /*0f10*/  CS2R.32 R2, SR_CgaSize ;  /* 0x0000000000027805 */ /* 0x000fca0000008a00 */
[----:B------:R-:W-:-:S06]  /*0f20*/  IMAD R2, R2, -0xa0, RZ ;  /* 0xffffff6002027824 */ /* 0x000fcc00078e02ff */
[----:B------:R-:W2:Y:S01]  /*0f30*/  LDC R2, c[0x0][R2+0x2a4] ;  /* 0x0000a90002027b82 */ /* 0x000ea20000000800 */
[----:B------:R-:W-:Y:S01]  /*0f40*/  MOV R14, UR4 ;  /* 0x00000004000e7c02 */ /* 0x000fe20008000f00 */
[----:B------:R-:W4:Y:S01]  /*0f50*/  F2I.U32.TRUNC.NTZ R87, R87 ;  /* 0x0000005700577305 */ /* 0x000f22000020f000 */
[----:B---3--:R-:W-:-:S05]  /*0f60*/  FMUL R86, R86, UR7 ;  /* 0x0000000756567c20 */ /* 0x008fca0008400000 */
[----:B------:R-:W-:Y:S01]  /*0f70*/  BAR.SYNC.DEFER_BLOCKING 0x0 ;  /* 0x0000000000007b1d */ /* 0x000fe20000010000 */
[----:B------:R-:W-:-:S05]  /*0f80*/  ISETP.GE.AND P0, PT, R10, 0x1, PT ;  /* 0x000000010a00780c */ /* 0x000fca0003f06270 */
[----:B------:R-:W3:Y:S02]  /*0f90*/  F2I.U32.TRUNC.NTZ R86, R86 ;  /* 0x0000005600567305 */ /* 0x000ee4000020f000 */
[----:B------:R-:W2:Y:S01]  /*0fa0*/  S2UR UR36, SR_CTAID.Z ;  /* 0x00000000002479c3 */ /* 0x000ea20000002700 */
[----:B----4-:R-:W-:-:S05]  /*0fb0*/  IADD3 R87, PT, PT, -R87, RZ, RZ ;  /* 0x000000ff57577210 */ /* 0x010fca0007ffe1ff */
[----:B-1----:R-:W-:Y:S01]  /*0fc0*/  IMAD R87, R3, R87, UR5 ;  /* 0x0000000503577e24 */ /* 0x002fe2000f8e0257 */
[----:B---3--:R-:W-:-:S05]  /*0fd0*/  IADD3 R86, PT, PT, -R86, RZ, RZ ;  /* 0x000000ff56567210 */ /* 0x008fca0007ffe1ff */
[----:B--2---:R-:W-:Y:S01]  /*0fe0*/  IMAD R86, R2, R86, UR4 ;  /* 0x0000000402567e24 */ /* 0x004fe2000f8e0256 */
[----:B------:R-:W-:Y:S06]  /*0ff0*/  @!P0 BRA `(.L_x_16) ;  /* 0x0000000000b88947 */ /* 0x000fec0003800000 */
[----:B------:R-:W1:Y:S01]  /*1000*/  LDC.64 R4, c[0x0][0xb18] ;  /* 0x0002c600ff047b82 */ /* 0x000e620000000a00 */
[----:B------:R-:W-:-:S07]  /*1010*/  ISETP.NE.AND P0, PT, R10, 0x1, PT ;  /* 0x000000010a00780c */ /* 0x000fce0003f05270 */
[----:B------:R-:W2:Y:S08]  /*1020*/  LDC R9, c[0x0][0xb0c] ;  /* 0x0002c300ff097b82 */ /* 0x000eb00000000800 */
[----:B------:R-:W3:Y:S08]  /*1030*/  LDC R12, c[0x0][0x370] ;  /* 0x0000dc00ff0c7b82 */ /* 0x000ef00000000800 */
[----:B------:R-:W4:Y:S01]  /*1040*/  LDC R11, c[0x0][0x374] ;  /* 0x0000dd00ff0b7b82 */ /* 0x000f220000000800 */
[----:B-1----:R-:W-:-:S07]  /*1050*/  ISETP.NE.AND P1, PT, R4, 0x1, PT ;  /* 0x000000010400780c */ /* 0x002fce0003f25270 */
[----:B------:R-:W3:Y:S01]  /*1060*/  LDC.64 R6, c[0x0][0xb10] ;  /* 0x0002c400ff067b82 */ /* 0x000ee20000000a00 */
[----:B--2---:R-:W-:-:S07]  /*1070*/  ISETP.NE.AND P2, PT, R9, 0x1, PT ;  /* 0x000000010900780c */ /* 0x004fce0003f45270 */
[----:B------:R-:W1:Y:S08]  /*1080*/  LDC R8, c[0x0][0xb20] ;  /* 0x0002c800ff087b82 */ /* 0x000e700000000800 */
[----:B------:R-:W2:Y:S01]  /*1090*/  LDC.64 R2, c[0x0][0xb28] ;  /* 0x0002ca00ff027b82 */ /* 0x000ea20000000a00 */
[----:B----4-:R-:W-:-:S04]  /*10a0*/  IMAD.HI.U32 R13, R11, R5, RZ ;  /* 0x000000050b0d7227 */ /* 0x010fc800078e00ff */
[----:B------:R-:W-:-:S04]  /*10b0*/  IMAD.HI.U32 R5, R14, R5, RZ ;  /* 0x000000050e057227 */ /* 0x000fc800078e00ff */
[----:B---3--:R-:W-:-:S05]  /*10c0*/  IMAD.HI.U32 R16, R12, R6, RZ ;  /* 0x000000060c107227 */ /* 0x008fca00078e00ff */
[-C--:B------:R-:W-:Y:S01]  /*10d0*/  @P2 SHF.R.U32.HI R12, RZ, R7.reuse, R16 ;  /* 0x00000007ff0c2219 */ /* 0x080fe20000011610 */
[----:B------:R-:W-:Y:S01]  /*10e0*/  IMAD.HI.U32 R16, R15, R6, RZ ;  /* 0x000000060f107227 */ /* 0x000fe200078e00ff */
[-C--:B-1----:R-:W-:Y:S02]  /*10f0*/  @P1 SHF.R.U32.HI R11, RZ, R8.reuse, R13 ;  /* 0x00000008ff0b1219 */ /* 0x082fe4000001160d */
[----:B------:R-:W-:Y:S02]  /*1100*/  SHF.R.U32.HI R5, RZ, R8, R5 ;  /* 0x00000008ff057219 */ /* 0x000fe40000011605 */
[----:B------:R-:W-:Y:S02]  /*1110*/  SHF.R.U32.HI R16, RZ, R7, R16 ;  /* 0x00000007ff107219 */ /* 0x000fe40000011610 */
[----:B------:R-:W-:Y:S01]  /*1120*/  SEL R5, R14, R5, !P1 ;  /* 0x000000050e057207 */ /* 0x000fe20004800000 */
[----:B--2---:R-:W-:Y:S01]  /*1130*/  IMAD.HI.U32 R13, R11, R2, RZ ;  /* 0x000000020b0d7227 */ /* 0x004fe200078e00ff */
[----:B------:R-:W-:-:S03]  /*1140*/  SEL R16, R15, R16, !P2 ;  /* 0x000000100f107207 */ /* 0x000fc60005000000 */
[----:B------:R-:W-:Y:S01]  /*1150*/  IMAD.HI.U32 R6, R12, R2, RZ ;  /* 0x000000020c067227 */ /* 0x000fe200078e00ff */
[----:B------:R-:W-:-:S04]  /*1160*/  @P0 SHF.R.U32.HI R11, RZ, R3, R13 ;  /* 0x00000003ff0b0219 */ /* 0x000fc8000001160d */
[----:B------:R-:W-:Y:S01]  /*1170*/  @P0 SHF.R.U32.HI R12, RZ, R3, R6 ;  /* 0x00000003ff0c0219 */ /* 0x000fe20000011606 */
[----:B------:R-:W-:-:S04]  /*1180*/  IMAD R11, R11, R10, RZ ;  /* 0x0000000a0b0b7224 */ /* 0x000fc800078e02ff */
[----:B------:R-:W-:Y:S01]  /*1190*/  IMAD R6, R12, R10, RZ ;  /* 0x0000000a0c067224 */ /* 0x000fe200078e02ff */
[----:B------:R-:W-:-:S04]  /*11a0*/  ISETP.GE.AND P1, PT, R5, R11, PT ;  /* 0x0000000b0500720c */ /* 0x000fc80003f26270 */
[----:B------:R-:W-:Y:S01]  /*11b0*/  ISETP.GE.OR P1, PT, R16, R6, P1 ;  /* 0x000000061000720c */ /* 0x000fe20000f26670 */
[----:B------:R-:W-:-:S05]  /*11c0*/  IMAD.HI.U32 R6, R5, R2, RZ ;  /* 0x0000000205067227 */ /* 0x000fca00078e00ff */
[----:B------:R-:W-:-:S04]  /*11d0*/  SHF.R.U32.HI R6, RZ, R3, R6 ;  /* 0x00000003ff067219 */ /* 0x000fc80000011606 */
[----:B------:R-:W-:-:S03]  /*11e0*/  SEL R6, R5, R6, !P0 ;  /* 0x0000000605067207 */ /* 0x000fc60004000000 */
[----:B------:R-:W-:Y:S01]  /*11f0*/  @!P1 IMAD.HI.U32 R7, R16, R2, RZ ;  /* 0x0000000210079227 */ /* 0x000fe200078e00ff */
[----:B------:R-:W-:-:S04]  /*1200*/  IADD3 R2, PT, PT, -R6, RZ, RZ ;  /* 0x000000ff06027210 */ /* 0x000fc80007ffe1ff */
[----:B------:R-:W-:Y:S01]  /*1210*/  @!P1 SHF.R.U32.HI R3, RZ, R3, R7 ;  /* 0x00000003ff039219 */ /* 0x000fe20000011607 */
[----:B------:R-:W-:Y:S01]  /*1220*/  IMAD R2, R10, R2, R5 ;  /* 0x000000020a027224 */ /* 0x000fe200078e0205 */
[----:B------:R-:W-:Y:S02]  /*1230*/  IADD3 R7, PT, PT, -R5, RZ, RZ ;  /* 0x000000ff05077210 */ /* 0x000fe40007ffe1ff */
[----:B------:R-:W-:-:S03]  /*1240*/  @!P1 SEL R3, R16, R3, !P0 ;  /* 0x0000000310039207 */ /* 0x000fc60004000000 */
[----:B------:R-:W-:Y:S02]  /*1250*/  IMAD R7, R4, R7, R14 ;  /* 0x0000000704077224 */ /* 0x000fe400078e020e */
[--C-:B------:R-:W-:Y:S02]  /*1260*/  @!P1 IMAD.IADD R6, R6, 0x1, -R3.reuse ;  /* 0x0000000106069824 */ /* 0x100fe400078e0a03 */
[----:B------:R-:W-:Y:S01]  /*1270*/  @!P1 IMAD R3, R2, R12, R3 ;  /* 0x0000000c02039224 */ /* 0x000fe200078e0203 */
[----:B------:R-:W-:Y:S01]  /*1280*/  IADD3 R2, PT, PT, -R16, RZ, RZ ;  /* 0x000000ff10027210 */ /* 0x000fe20007ffe1ff */
[----:B------:R-:W-:Y:S02]  /*1290*/  @!P1 IMAD R5, R6, R10, R16 ;  /* 0x0000000a06059224 */ /* 0x000fe400078e0210 */
[----:B------:R-:W-:Y:S02]  /*12a0*/  @!P1 IMAD.MOV.U32 R16, RZ, RZ, R3 ;  /* 0x000000ffff109224 */ /* 0x000fe400078e0003 */
[----:B------:R-:W-:-:S02]  /*12b0*/  IMAD R2, R9, R2, R15 ;  /* 0x0000000209027224 */ /* 0x000fc400078e020f */
[----:B------:R-:W-:Y:S02]  /*12c0*/  IMAD R14, R5, R4, R7 ;  /* 0x00000004050e7224 */ /* 0x000fe400078e0207 */
[----:B------:R-:W-:Y:S02]  /*12d0*/  IMAD R15, R16, R9, R2 ;  /* 0x00000009100f7224 */ /* 0x000fe400078e0202 */
.L_x_16:
[----:B------:R-:W1:Y:S01]  /*12e0*/  LDCU UR4, c[0x0][0xb30] ;  /* 0x00016600ff0477ac */ /* 0x000e620008000800 */
[----:B------:R-:W2:Y:S08]  /*12f0*/  S2UR UR37, SR_CgaCtaId ;  /* 0x00000000002579c3 */ /* 0x000eb00000008800 */
[----:B------:R-:W3:Y:S01]  /*1300*/  LDC R40, c[0x0][0xb24] ;  /* 0x0002c900ff287b82 */ /* 0x000ee20000000800 */
[----:B-1----:R-:W-:-:S09]  /*1310*/  UISETP.NE.AND UP1, UPT, UR4, 0x1, UPT ;  /* 0x000000010400788c */ /* 0x002fd2000bf25270 */
[----:B--2---:R-:W-:Y:S05]  /*1320*/  BRA.U UP1, `(.L_x_17) ;  /* 0x0000000101407547 */ /* 0x004fea000b800000 */
[----:B------:R-:W1:Y:S08]  /*1330*/  LDC.64 R4, c[0x0][0xb10] ;  /* 0x0002c400ff047b82 */ /* 0x000e700000000a00 */
[----:B------:R-:W2:Y:S08]  /*1340*/  LDC.64 R2, c[0x0][0xb18] ;  /* 0x0002c600ff027b82 */ /* 0x000eb00000000a00 */
[----:B------:R-:W4:Y:S08]  /*1350*/  LDC R6, c[0x0][0xb20] ;  /* 0x0002c800ff067b82 */ /* 0x000f300000000800 */
[----:B------:R-:W3:Y:S01]  /*1360*/  LDC R7, c[0x0][0xb0c] ;  /* 0x0002c300ff077b82 */ /* 0x000ee20000000800 */
[----:B-1----:R-:W-:-:S05]  /*1370*/  IMAD.HI.U32 R4, R15, R4, RZ ;  /* 0x000000040f047227 */ /* 0x002fca00078e00ff */
[----:B------:R-:W-:Y:S01]  /*1380*/  SHF.R.U32.HI R4, RZ, R5, R4 ;  /* 0x00000005ff047219 */ /* 0x000fe20000011604 */
[----:B--2---:R-:W-:Y:S01]  /*1390*/  IMAD.HI.U32 R3, R14, R3, RZ ;  /* 0x000000030e037227 */ /* 0x004fe200078e00ff */
[----:B------:R-:W-:-:S04]  /*13a0*/  ISETP.NE.AND P0, PT, R2, 0x1, PT ;  /* 0x000000010200780c */ /* 0x000fc80003f05270 */
[----:B----4-:R-:W-:-:S04]  /*13b0*/  SHF.R.U32.HI R3, RZ, R6, R3 ;  /* 0x00000006ff037219 */ /* 0x010fc80000011603 */
[----:B------:R-:W-:Y:S02]  /*13c0*/  SEL R3, R14, R3, !P0 ;  /* 0x000000030e037207 */ /* 0x000fe40004000000 */
[----:B---3--:R-:W-:-:S04]  /*13d0*/  ISETP.NE.AND P1, PT, R7, 0x1, PT ;  /* 0x000000010700780c */ /* 0x008fc80003f25270 */
[----:B------:R-:W-:-:S05]  /*13e0*/  SEL R4, R15, R4, !P1 ;  /* 0x000000040f047207 */ /* 0x000fca0004800000 */
[----:B------:R-:W-:Y:S02]  /*13f0*/  IMAD.IADD R5, R3, 0x1, -R4 ;  /* 0x0000000103057824 */ /* 0x000fe400078e0a04 */
[----:B------:R-:W-:Y:S02]  /*1400*/  IMAD.IADD R3, R4, 0x1, -R3 ;  /* 0x0000000104037824 */ /* 0x000fe400078e0a03 */
[----:B------:R-:W-:Y:S02]  /*1410*/  IMAD R15, R5, R7, R15 ;  /* 0x00000007050f7224 */ /* 0x000fe400078e020f */
[----:B------:R-:W-:-:S07]  /*1420*/  IMAD R14, R3, R2, R14 ;  /* 0x00000002030e7224 */ /* 0x000fce00078e020e */
.L_x_17:
[----:B------:R-:W-:Y:S01]  /*1430*/  BAR.SYNC.DEFER_BLOCKING 0x0 ;  /* 0x0000000000007b1d */ /* 0x000fe20000010000 */
[----:B------:R-:W-:Y:S01]  /*1440*/  UISETP.NE.AND UP1, UPT, UR8, 0x2, UPT ;  /* 0x000000020800788c */ /* 0x000fe2000bf25270 */
[----:B------:R-:W-:Y:S02]  /*1450*/  ISETP.NE.OR P5, PT, R0, 0x2, !P5 ;  /* 0x000000020000780c */ /* 0x000fe40006fa5670 */
[----:B------:R-:W-:-:S06]  /*1460*/  LOP3.LUT R2, R101, 0x1f, RZ, 0xc0, !PT ;  /* 0x0000001f65027812 */ /* 0x000fcc00078ec0ff */
[----:B------:R-:W-:Y:S05]  /*1470*/  BRA.U UP1, `(.L_x_18) ;  /* 0x0000001501107547 */ /* 0x000fea000b800000 */
[----:B------:R-:W1:Y:S01]  /*1480*/  LDCU UR13, c[0x0][0x38c] ;  /* 0x00007180ff0d77ac */ /* 0x000e620008000800 */
[----:B------:R-:W2:Y:S01]  /*1490*/  LDC R8, c[0x0][0x370] ;  /* 0x0000dc00ff087b82 */ /* 0x000ea20000000800 */
[----:B------:R-:W-:Y:S01]  /*14a0*/  PLOP3.LUT P1, PT, PT, PT, UP2, 0x80, 0x8 ;  /* 0x000000000008781c */ /* 0x000fe20003f2f028 */
[----:B------:R-:W-:Y:S01]  /*14b0*/  IMAD.MOV.U32 R17, RZ, RZ, 0x1 ;  /* 0x00000001ff117424 */ /* 0x000fe200078e00ff */
[----:B------:R-:W-:Y:S01]  /*14c0*/  ISETP.EQ.OR P4, PT, R2, RZ, P5 ;  /* 0x000000ff0200720c */ /* 0x000fe20002f82670 */
[----:B------:R-:W-:Y:S01]  /*14d0*/  IMAD.MOV.U32 R16, RZ, RZ, RZ ;  /* 0x000000ffff107224 */ /* 0x000fe200078e00ff */
[----:B------:R-:W-:Y:S02]  /*14e0*/  PLOP3.LUT P1, PT, P1, PT, PT, 0x8, 0x80 ;  /* 0x000000000080781c */ /* 0x000fe40000f2e170 */
[----:B------:R-:W-:Y:S01]  /*14f0*/  CS2R R12, SRZ ;  /* 0x00000000000c7805 */ /* 0x000fe2000001ff00 */
[----:B------:R-:W-:Y:S01]  /*1500*/  IMAD.MOV.U32 R11, RZ, RZ, 0x1 ;  /* 0x00000001ff0b7424 */ /* 0x000fe200078e00ff */
[----:B------:R-:W4:Y:S01]  /*1510*/  LDC R0, c[0x0][0x374] ;  /* 0x0000dd00ff007b82 */ /* 0x000f220000000800 */
[----:B------:R-:W2:Y:S01]  /*1520*/  LDCU.64 UR22, c[0x0][0x348] ;  /* 0x00006900ff1677ac */ /* 0x000ea20008000a00 */
[----:B------:R-:W-:Y:S01]  /*1530*/  UMOV UR6, URZ ;  /* 0x000000ff00067c82 */ /* 0x000fe20008000000 */
[----:B-1----:R-:W-:-:S04]  /*1540*/  UIADD3 UR5, UPT, UPT, UR13, 0x1f, URZ ;  /* 0x0000001f0d057890 */ /* 0x002fc8000fffe0ff */
[----:B------:R-:W-:-:S04]  /*1550*/  USHF.R.S32.HI UR4, URZ, 0x1f, UR5 ;  /* 0x0000001fff047899 */ /* 0x000fc80008011405 */
[----:B------:R-:W-:-:S04]  /*1560*/  ULEA.HI UR4, UR4, UR5, URZ, 0x5 ;  /* 0x0000000504047291 */ /* 0x000fc8000f8f28ff */
[----:B------:R-:W-:Y:S02]  /*1570*/  USHF.R.S32.HI UR15, URZ, 0x5, UR4 ;  /* 0x00000005ff0f7899 */ /* 0x000fe40008011404 */
[----:B------:R-:W-:Y:S02]  /*1580*/  UIADD3 UR4, UPT, UPT, UR13, -0x1, URZ ;  /* 0xffffffff0d047890 */ /* 0x000fe4000fffe0ff */
[----:B------:R-:W-:Y:S02]  /*1590*/  UISETP.LT.U32.AND UP0, UPT, UR15, 0x9, UPT ;  /* 0x000000090f00788c */ /* 0x000fe4000bf01070 */
[----:B------:R-:W-:Y:S02]  /*15a0*/  UISETP.GE.U32.AND UP1, UPT, UR4, -0x3f, UPT ;  /* 0xffffffc10400788c */ /* 0x000fe4000bf26070 */
[----:B------:R-:W-:Y:S02]  /*15b0*/  USEL UR14, UR15, 0x9, UP0 ;  /* 0x000000090f0e7887 */ /* 0x000fe40008000000 */
[----:B------:R-:W-:-:S02]  /*15c0*/  UIADD3 UR13, UPT, UPT, UR13, 0x3e, URZ ;  /* 0x0000003e0d0d7890 */ /* 0x000fc4000fffe0ff */
[----:B------:R-:W-:Y:S02]  /*15d0*/  UIADD3 UR5, UPT, UPT, UR14, -0x1, URZ ;  /* 0xffffffff0e057890 */ /* 0x000fe4000fffe0ff */
[----:B------:R-:W-:-:S03]  /*15e0*/  UIADD3 UR7, UPT, UPT, UR15, -UR14, URZ ;  /* 0x8000000e0f077290 */ /* 0x000fc6000fffe0ff */
[----:B------:R-:W-:-:S04]  /*15f0*/  @UP1 UIADD3 UR5, UPT, UPT, UR14, URZ, URZ ;  /* 0x000000ff0e051290 */ /* 0x000fc8000fffe0ff */
[----:B--2---:R-:W-:-:S12]  /*1600*/  UIADD3 UR5, UPT, UPT, UR5, 0x1, URZ ;  /* 0x0000000105057890 */ /* 0x004fd8000fffe0ff */
.L_x_36:
[----:B------:R-:W-:Y:S01]  /*1610*/  UISETP.NE.AND UP0, UPT, UR37, URZ, UPT ;  /* 0x000000ff2500728c */ /* 0x000fe2000bf05270 */
[----:B------:R-:W1:Y:S08]  /*1620*/  S2UR UR37, SR_CgaCtaId ;  /* 0x00000000002579c3 */ /* 0x000e700000008800 */
[----:B------:R-:W-:Y:S05]  /*1630*/  BRA.U UP0, `(.L_x_19) ;  /* 0x0000000100347547 */ /* 0x000fea000b800000 */
[----:B------:R-:W2:Y:S01]  /*1640*/  S2R R2, SR_CgaCtaId ;  /* 0x0000000000027919 */ /* 0x000ea20000008800 */
[----:B------:R-:W-:-:S04]  /*1650*/  MOV R3, 0x400 ;  /* 0x0000040000037802 */ /* 0x000fc80000000f00 */
[----:B--2---:R-:W-:Y:S02]  /*1660*/  LEA R2, R2, R3, 0x18 ;  /* 0x0000000302027211 */ /* 0x004fe400078ec0ff */
[----:B------:R-:W-:-:S03]  /*1670*/  SHF.L.U32 R3, R11, 0x1f, RZ ;  /* 0x0000001f0b037819 */ /* 0x000fc600000006ff */
[----:B------:R-:W-:-:S04]  /*1680*/  IMAD R2, R12, 0x8, R2 ;  /* 0x000000080c027824 */ /* 0x000fc800078e0202 */
[----:B------:R-:W2:Y:S02]  /*1690*/  SYNCS.PHASECHK.TRANS64.TRYWAIT P0, [R2+URZ+0x150], R3 ;  /* 0x00015003020075a7 */ /* 0x000ea400080011ff */
[----:B--2---:R-:W-:Y:S05]  /*16a0*/  @!P0 BRA `(.L_x_20) ;  /* 0x00000078009c8947 */ /* 0x004fea0003800000 */
.L_x_137:
[----:B------:R-:W-:Y:S01]  /*16b0*/  VIADD R12, R12, 0x1 ;  /* 0x000000010c0c7836 */ /* 0x000fe20000000000 */
[----:B------:R2:W-:Y:S04]  /*16c0*/  SYNCS.ARRIVE.TRANS64.A1T0 RZ, [R2+URZ+0x140], RZ ;  /* 0x000140ff02ff79a7 */ /* 0x0005e800081000ff */
[----:B------:R-:W-:-:S04]  /*16d0*/  ISETP.NE.AND P0, PT, R12, 0x2, PT ;  /* 0x000000020c00780c */ /* 0x000fc80003f05270 */
[----:B------:R-:W-:Y:S02]  /*16e0*/  SEL R12, R12, RZ, P0 ;  /* 0x000000ff0c0c7207 */ /* 0x000fe40000000000 */
[----:B--2---:R-:W-:-:S04]  /*16f0*/  SEL R2, RZ, 0x1, P0 ;  /* 0x00000001ff027807 */ /* 0x004fc80000000000 */
[----:B------:R-:W-:-:S07]  /*1700*/  LOP3.LUT R11, R11, R2, RZ, 0x3c, !PT ;  /* 0x000000020b0b7212 */ /* 0x000fce00078e3cff */
.L_x_19:
[----:B------:R-:W-:Y:S01]  /*1710*/  UMOV UR4, 0x400 ;  /* 0x0000040000047882 */ /* 0x000fe20000000000 */
[----:B------:R-:W-:Y:S01]  /*1720*/  SHF.L.U32 R2, R17, 0x1f, RZ ;  /* 0x0000001f11027819 */ /* 0x000fe200000006ff */
[----:B-1----:R-:W-:Y:S01]  /*1730*/  ULEA UR4, UR37, UR4, 0x18 ;  /* 0x0000000425047291 */ /* 0x002fe2000f8ec0ff */
[----:B------:R-:W-:Y:S01]  /*1740*/  R2UR UR35, R15 ;  /* 0x000000000f2372ca */ /* 0x000fe200000e0000 */
[----:B------:R-:W-:Y:S01]  /*1750*/  UISETP.GE.U32.AND UP0, UPT, UR13, 0x3f, UPT ;  /* 0x0000003f0d00788c */ /* 0x000fe2000bf06070 */
[----:B------:R-:W-:Y:S01]  /*1760*/  R2UR UR11, R14 ;  /* 0x000000000e0b72ca */ /* 0x000fe200000e0000 */
[----:B------:R-:W-:Y:S01]  /*1770*/  ULEA UR8, UR6, UR4, 0x3 ;  /* 0x0000000406087291 */ /* 0x000fe2000f8e18ff */
[----:B------:R-:W-:-:S08]  /*1780*/  UMOV UR24, URZ ;  /* 0x000000ff00187c82 */ /* 0x000fd00008000000 */
[----:B------:R1:W2:Y:S01]  /*1790*/  SYNCS.PHASECHK.TRANS64.TRYWAIT P0, [UR8+0x48], R2 ;  /* 0x00004802ff0075a7 */ /* 0x0002a20008001108 */
[----:B------:R-:W-:Y:S02]  /*17a0*/  USHF.L.U32 UR35, UR35, 0x6, URZ ;  /* 0x0000000623237899 */ /* 0x000fe400080006ff */
[----:B------:R-:W-:Y:S01]  /*17b0*/  USHF.L.U32 UR11, UR11, 0x8, URZ ;  /* 0x000000080b0b7899 */ /* 0x000fe200080006ff */
[----:B------:R-:W-:Y:S11]  /*17c0*/  BRA.U !UP0, `(.L_x_21) ;  /* 0x0000000108a87547 */ /* 0x000ff6000b800000 */
[----:B------:R-:W-:Y:S01]  /*17d0*/  UMOV UR16, URZ ;  /* 0x000000ff00107c82 */ /* 0x000fe20008000000 */
[----:B------:R-:W-:-:S05]  /*17e0*/  UMOV UR17, UR6 ;  /* 0x0000000600117c82 */ /* 0x000fca0008000000 */
.L_x_26:
[----:B-1----:R-:W-:Y:S01]  /*17f0*/  ULEA UR33, UR17, UR4, 0x3 ;  /* 0x0000000411217291 */ /* 0x002fe2000f8e18ff */
[----:B--2---:R-:W-:Y:S01]  /*1800*/  @!P5 MOV R3, 0x5000 ;  /* 0x000050000003d802 */ /* 0x004fe20000000f00 */
[----:B--2---:R-:W-:Y:S10]  /*1810*/  @P0 BRA `(.L_x_22) ;  /* 0x00000000000c0947 */ /* 0x004ff40003800000 */
[----:B------:R-:W-:-:S04]  /*1820*/  SHF.L.U32 R4, R17, 0x1f, RZ ;  /* 0x0000001f11047819 */ /* 0x000fc800000006ff */
[----:B------:R-:W2:Y:S02]  /*1830*/  SYNCS.PHASECHK.TRANS64.TRYWAIT P0, [UR33+0x48], R4 ;  /* 0x00004804ff0075a7 */ /* 0x000ea40008001121 */
[----:B--2---:R-:W-:Y:S05]  /*1840*/  @!P0 BRA `(.L_x_23) ;  /* 0x0000007800488947 */ /* 0x004fea0003800000 */
.L_x_22:
[----:B------:R2:W-:Y:S01]  /*1850*/  @!P5 SYNCS.ARRIVE.TRANS64 RZ, [UR33], R3 ;  /* 0x00000003ffffd9a7 */ /* 0x0005e20008000021 */
[----:B------:R-:W-:Y:S04]  /*1860*/  BSSY.RECONVERGENT B0, `(.L_x_24) ;  /* 0x0000003000007945 */ /* 0x000fe80003800200 */
[----:B------:R-:W-:Y:S05]  /*1870*/  @P4 BRA `(.L_x_25) ;  /* 0x0000000000044947 */ /* 0x000fea0003800000 */
[----:B------:R-:W-:Y:S05]  /*1880*/  BPT.TRAP 0x1 ;  /* 0x000000040000795c */ /* 0x000fea0000300000 */
.L_x_25:
[----:B------:R-:W-:Y:S05]  /*1890*/  BSYNC.RECONVERGENT B0 ;  /* 0x0000000000007941 */ /* 0x000fea0003800200 */
.L_x_24:
[----:B------:R-:W-:Y:S02]  /*18a0*/  UIADD3 UR6, UPT, UPT, UR17, 0x1, URZ ;  /* 0x0000000111067890 */ /* 0x000fe4000fffe0ff */
[----:B------:R-:W-:Y:S02]  /*18b0*/  ULEA UR32, UR17, UR4, 0xc ;  /* 0x0000000411207291 */ /* 0x000fe4000f8e60ff */
[----:B------:R-:W-:Y:S02]  /*18c0*/  UISETP.NE.AND UP0, UPT, UR6, 0x9, UPT ;  /* 0x000000090600788c */ /* 0x000fe4000bf05270 */
[----:B------:R-:W-:Y:S02]  /*18d0*/  UIADD3 UR26, UP1, UPT, UR22, 0x80, URZ ;  /* 0x00000080161a7890 */ /* 0x000fe4000ff3e0ff */
[----:B------:R-:W-:Y:S02]  /*18e0*/  USEL UR9, URZ, 0x1, UP0 ;  /* 0x00000001ff097887 */ /* 0x000fe40008000000 */
[----:B------:R-:W-:-:S02]  /*18f0*/  USEL UR6, UR6, URZ, UP0 ;  /* 0x000000ff06067287 */ /* 0x000fc40008000000 */
[----:B------:R-:W-:Y:S02]  /*1900*/  UIADD3 UR20, UP0, UPT, UR22, 0x180, URZ ;  /* 0x0000018016147890 */ /* 0x000fe4000ff1e0ff */
[----:B------:R-:W-:Y:S01]  /*1910*/  ULEA UR8, UR6, UR4, 0x3 ;  /* 0x0000000406087291 */ /* 0x000fe2000f8e18ff */
[----:B------:R-:W-:Y:S01]  /*1920*/  LOP3.LUT R17, R17, UR9, RZ, 0x3c, !PT ;  /* 0x0000000911117c12 */ /* 0x000fe2000f8e3cff */
[----:B------:R-:W-:Y:S02]  /*1930*/  USHF.L.U32 UR34, UR16, 0x5, URZ ;  /* 0x0000000510227899 */ /* 0x000fe400080006ff */
[----:B------:R-:W-:Y:S01]  /*1940*/  UIADD3.X UR27, UPT, UPT, URZ, UR23, URZ, UP1, !UPT ;  /* 0x00000017ff1b7290 */ /* 0x000fe20008ffe4ff */
[----:B-1----:R-:W-:Y:S01]  /*1950*/  SHF.L.U32 R2, R17, 0x1f, RZ ;  /* 0x0000001f11027819 */ /* 0x002fe200000006ff */
[----:B------:R-:W-:Y:S02]  /*1960*/  UIADD3 UR32, UPT, UPT, UR32, 0x8800, URZ ;  /* 0x0000880020207890 */ /* 0x000fe4000fffe0ff */
[----:B------:R-:W-:Y:S01]  /*1970*/  UIADD3.X UR21, UPT, UPT, URZ, UR23, URZ, UP0, !UPT ;  /* 0x00000017ff157290 */ /* 0x000fe200087fe4ff */
[----:B------:R1:W1:Y:S01]  /*1980*/  SYNCS.PHASECHK.TRANS64.TRYWAIT P0, [UR8+0x48], R2 ;  /* 0x00004802ff0075a7 */ /* 0x0002620008001108 */
[----:B------:R-:W-:Y:S01]  /*1990*/  ULEA UR8, UR17, UR4, 0xe ;  /* 0x0000000411087291 */ /* 0x000fe2000f8e70ff */
[----:B------:R-:W-:Y:S01]  /*19a0*/  UMOV UR18, 0x0 ;  /* 0x0000000000127882 */ /* 0x000fe20000000000 */
[----:B------:R-:W-:-:S02]  /*19b0*/  UMOV UR19, 0x10000000 ;  /* 0x1000000000137882 */ /* 0x000fc40000000000 */
[----:B------:R-:W-:Y:S01]  /*19c0*/  UIADD3 UR8, UPT, UPT, UR8, 0x11800, URZ ;  /* 0x0001180008087890 */ /* 0x000fe2000fffe0ff */
[----:B------:R1:W-:Y:S01]  /*19d0*/  UTMALDG.3D [UR32], [UR26], desc[UR18] ;  /* 0x000012201a0075b4 */ /* 0x0003e20008011000 */
[----:B------:R-:W-:Y:S01]  /*19e0*/  UMOV UR12, UR36 ;  /* 0x00000024000c7c82 */ /* 0x000fe20008000000 */
[----:B------:R-:W-:Y:S01]  /*19f0*/  UMOV UR9, UR33 ;  /* 0x0000002100097c82 */ /* 0x000fe20008000000 */
[----:B------:R-:W-:Y:S01]  /*1a00*/  UMOV UR10, UR34 ;  /* 0x00000022000a7c82 */ /* 0x000fe20008000000 */
[----:B------:R-:W-:Y:S01]  /*1a10*/  UIADD3 UR16, UPT, UPT, UR16, 0x1, URZ ;  /* 0x0000000110107890 */ /* 0x000fe2000fffe0ff */
[----:B------:R-:W-:Y:S01]  /*1a20*/  UMOV UR24, UR5 ;  /* 0x0000000500187c82 */ /* 0x000fe20008000000 */
[----:B------:R-:W-:Y:S02]  /*1a30*/  UMOV UR17, UR6 ;  /* 0x0000000600117c82 */ /* 0x000fe40008000000 */
[----:B------:R1:W-:Y:S01]  /*1a40*/  UTMALDG.3D [UR8], [UR20], desc[UR18] ;  /* 0x00001208140075b4 */ /* 0x0003e20008011000 */
[----:B------:R-:W-:-:S09]  /*1a50*/  UISETP.NE.AND UP0, UPT, UR16, UR5, UPT ;  /* 0x000000051000728c */ /* 0x000fd2000bf05270 */
[----:B------:R-:W-:Y:S05]  /*1a60*/  BRA.U UP0, `(.L_x_26) ;  /* 0xfffffffd00607547 */ /* 0x000fea000b83ffff */
.L_x_21:
[----:B-1----:R-:W-:Y:S01]  /*1a70*/  ULEA UR8, UR6, UR4, 0x3 ;  /* 0x0000000406087291 */ /* 0x002fe2000f8e18ff */
[----:B------:R-:W-:Y:S01]  /*1a80*/  SHF.L.U32 R2, R17, 0x1f, RZ ;  /* 0x0000001f11027819 */ /* 0x000fe200000006ff */
[----:B------:R-:W-:Y:S01]  /*1a90*/  @!P1 SYNCS.ARRIVE.TRANS64.A1T0 RZ, [UR4+0xd8], RZ ;  /* 0x0000d8ffffff99a7 */ /* 0x000fe20008100004 */
[----:B------:R-:W-:-:S06]  /*1aa0*/  UISETP.GT.AND UP0, UPT, UR15, UR14, UPT ;  /* 0x0000000e0f00728c */ /* 0x000fcc000bf04270 */
[----:B--2---:R1:W2:Y:S03]  /*1ab0*/  SYNCS.PHASECHK.TRANS64.TRYWAIT P0, [UR8+0x48], R2 ;  /* 0x00004802ff0075a7 */ /* 0x0042a60008001108 */
[----:B------:R-:W-:Y:S05]  /*1ac0*/  BRA.U !UP0, `(.L_x_27) ;  /* 0x0000000108ac7547 */ /* 0x000fea000b800000 */
[----:B------:R-:W-:Y:S01]  /*1ad0*/  UIADD3 UR21, UPT, UPT, UR7, UR24, URZ ;  /* 0x0000001807157290 */ /* 0x000fe2000fffe0ff */
[----:B------:R-:W-:-:S11]  /*1ae0*/  UMOV UR25, UR6 ;  /* 0x0000000600197c82 */ /* 0x000fd60008000000 */
.L_x_32:
[----:B-1----:R-:W-:Y:S01]  /*1af0*/  ULEA UR17, UR25, UR4, 0x3 ;  /* 0x0000000419117291 */ /* 0x002fe2000f8e18ff */
[----:B--2---:R-:W-:Y:S01]  /*1b00*/  @!P5 MOV R3, 0x5000 ;  /* 0x000050000003d802 */ /* 0x004fe20000000f00 */
[----:B--2---:R-:W-:Y:S10]  /*1b10*/  @P0 BRA `(.L_x_28) ;  /* 0x00000000000c0947 */ /* 0x004ff40003800000 */
[----:B------:R-:W-:-:S04]  /*1b20*/  SHF.L.U32 R4, R17, 0x1f, RZ ;  /* 0x0000001f11047819 */ /* 0x000fc800000006ff */
[----:B------:R-:W2:Y:S02]  /*1b30*/  SYNCS.PHASECHK.TRANS64.TRYWAIT P0, [UR17+0x48], R4 ;  /* 0x00004804ff0075a7 */ /* 0x000ea40008001111 */
[----:B--2---:R-:W-:Y:S05]  /*1b40*/  @!P0 BRA `(.L_x_29) ;  /* 0x0000007400a08947 */ /* 0x004fea0003800000 */
.L_x_28:
[----:B------:R2:W-:Y:S01]  /*1b50*/  @!P5 SYNCS.ARRIVE.TRANS64 RZ, [UR17], R3 ;  /* 0x00000003ffffd9a7 */ /* 0x0005e20008000011 */
[----:B------:R-:W-:Y:S04]  /*1b60*/  BSSY.RECONVERGENT B0, `(.L_x_30) ;  /* 0x0000003000007945 */ /* 0x000fe80003800200 */
[----:B------:R-:W-:Y:S05]  /*1b70*/  @P4 BRA `(.L_x_31) ;  /* 0x0000000000044947 */ /* 0x000fea0003800000 */
[----:B------:R-:W-:Y:S05]  /*1b80*/  BPT.TRAP 0x1 ;  /* 0x000000040000795c */ /* 0x000fea0000300000 */
.L_x_31:
[----:B------:R-:W-:Y:S05]  /*1b90*/  BSYNC.RECONVERGENT B0 ;  /* 0x0000000000007941 */ /* 0x000fea0003800200 */
.L_x_30:
        /* <DEDUP_REMOVED lines=10> */
[----:B------:R-:W-:Y:S01]  /*1c40*/  UIADD3 UR16, UPT, UPT, UR16, 0x8800, URZ ;  /* 0x0000880010107890 */ /* 0x000fe2000fffe0ff */
[----:B-1----:R-:W-:Y:S01]  /*1c50*/  SHF.L.U32 R2, R17, 0x1f, RZ ;  /* 0x0000001f11027819 */ /* 0x002fe200000006ff */
[----:B------:R-:W-:Y:S02]  /*1c60*/  UIADD3.X UR31, UPT, UPT, URZ, UR23, URZ, UP1, !UPT ;  /* 0x00000017ff1f7290 */ /* 0x000fe40008ffe4ff */
[----:B------:R-:W-:Y:S01]  /*1c70*/  UIADD3.X UR29, UPT, UPT, URZ, UR23, URZ, UP0, !UPT ;  /* 0x00000017ff1d7290 */ /* 0x000fe200087fe4ff */
[----:B------:R1:W1:Y:S01]  /*1c80*/  SYNCS.PHASECHK.TRANS64.TRYWAIT P0, [UR8+0x48], R2 ;  /* 0x00004802ff0075a7 */ /* 0x0002620008001108 */
[----:B------:R-:W-:Y:S01]  /*1c90*/  ULEA UR8, UR25, UR4, 0xe ;  /* 0x0000000419087291 */ /* 0x000fe2000f8e70ff */
[----:B------:R-:W-:Y:S01]  /*1ca0*/  UMOV UR26, 0x0 ;  /* 0x00000000001a7882 */ /* 0x000fe20000000000 */
[----:B------:R-:W-:-:S02]  /*1cb0*/  UMOV UR27, 0x10000000 ;  /* 0x10000000001b7882 */ /* 0x000fc40000000000 */
[----:B------:R-:W-:Y:S01]  /*1cc0*/  UIADD3 UR8, UPT, UPT, UR8, 0x11800, URZ ;  /* 0x0001180008087890 */ /* 0x000fe2000fffe0ff */
[----:B------:R-:W-:Y:S01]  /*1cd0*/  UMOV UR19, UR35 ;  /* 0x0000002300137c82 */ /* 0x000fe20008000000 */
[----:B------:R-:W-:Y:S01]  /*1ce0*/  UMOV UR20, UR36 ;  /* 0x0000002400147c82 */ /* 0x000fe20008000000 */
[----:B------:R-:W-:Y:S01]  /*1cf0*/  UMOV UR12, UR36 ;  /* 0x00000024000c7c82 */ /* 0x000fe20008000000 */
[----:B------:R-:W-:Y:S01]  /*1d00*/  UMOV UR9, UR17 ;  /* 0x0000001100097c82 */ /* 0x000fe20008000000 */
[----:B------:R-:W-:Y:S01]  /*1d10*/  UMOV UR10, UR18 ;  /* 0x00000012000a7c82 */ /* 0x000fe20008000000 */
[----:B------:R1:W-:Y:S01]  /*1d20*/  UTMALDG.3D [UR16], [UR30], desc[UR26] ;  /* 0x00001a101e0075b4 */ /* 0x0003e20008011000 */
[----:B------:R-:W-:Y:S01]  /*1d30*/  UIADD3 UR24, UPT, UPT, UR24, 0x1, URZ ;  /* 0x0000000118187890 */ /* 0x000fe2000fffe0ff */
[----:B------:R-:W-:-:S03]  /*1d40*/  UMOV UR25, UR6 ;  /* 0x0000000600197c82 */ /* 0x000fc60008000000 */
[----:B------:R-:W-:Y:S01]  /*1d50*/  UISETP.NE.AND UP0, UPT, UR24, UR21, UPT ;  /* 0x000000151800728c */ /* 0x000fe2000bf05270 */
[----:B------:R1:W-:Y:S08]  /*1d60*/  UTMALDG.3D [UR8], [UR28], desc[UR26] ;  /* 0x00001a081c0075b4 */ /* 0x0003f00008011000 */
[----:B------:R-:W-:Y:S05]  /*1d70*/  BRA.U UP0, `(.L_x_32) ;  /* 0xfffffffd005c7547 */ /* 0x000fea000b83ffff */
.L_x_27:
[C---:B-1----:R-:W-:Y:S01]  /*1d80*/  LEA R2, R16.reuse, UR4, 0x3 ;  /* 0x0000000410027c11 */ /* 0x042fe2000f8e18ff */
[----:B------:R-:W-:Y:S01]  /*1d90*/  NOP ;  /* 0x0000000000007918 */ /* 0x000fe20000000000 */
[----:B--2---:R-:W-:Y:S02]  /*1da0*/  SHF.L.U32 R3, R13, 0x1f, RZ ;  /* 0x0000001f0d037819 */ /* 0x004fe400000006ff */
[----:B------:R-:W-:Y:S02]  /*1db0*/  LEA R4, R16, UR4, 0x4 ;  /* 0x0000000410047c11 */ /* 0x000fe4000f8e20ff */
[----:B------:R-:W1:Y:S02]  /*1dc0*/  SYNCS.PHASECHK.TRANS64.TRYWAIT P0, [R2+URZ+0xe0], R3 ;  /* 0x0000e003020075a7 */ /* 0x000e6400080011ff */
[----:B-1----:R-:W-:Y:S05]  /*1dd0*/  @!P0 BRA `(.L_x_33) ;  /* 0x0000007400148947 */ /* 0x002fea0003800000 */
.L_x_140:
[----:B------:R-:W2:Y:S01]  /*1de0*/  LDS.128 R4, [R4+0x170] ;  /* 0x0001700004047984 */ /* 0x000ea20000000c00 */
[----:B---3--:R-:W-:Y:S01]  /*1df0*/  ISETP.GE.AND P0, PT, R40, 0x1, PT ;  /* 0x000000012800780c */ /* 0x008fe20003f06270 */
[----:B-1----:R-:W-:Y:S01]  /*1e00*/  VIADD R2, R2, 0xf0 ;  /* 0x000000f002027836 */ /* 0x002fe20000000000 */
[----:B------:R-:W-:Y:S01]  /*1e10*/  @!PT LDS RZ, [RZ] ;  /* 0x00000000fffff984 */ /* 0x000fe20000000800 */
[----:B------:R-:W-:Y:S01]  /*1e20*/  @!PT LDS RZ, [RZ] ;  /* 0x00000000fffff984 */ /* 0x000fe20000000800 */
[----:B------:R-:W-:Y:S01]  /*1e30*/  @!PT LDS RZ, [RZ] ;  /* 0x00000000fffff984 */ /* 0x000fe20000000800 */
[----:B------:R-:W-:Y:S01]  /*1e40*/  @!PT LDS RZ, [RZ] ;  /* 0x00000000fffff984 */ /* 0x000fe20000000800 */
[----:B------:R1:W-:Y:S06]  /*1e50*/  MEMBAR.ALL.CTA ;  /* 0x0000000000007992 */ /* 0x0003ec0000008000 */
[----:B-1----:R-:W1:Y:S01]  /*1e60*/  FENCE.VIEW.ASYNC.S ;  /* 0x00000000000073c6 */ /* 0x002e620000000000 */
[----:B------:R-:W-:-:S04]  /*1e70*/  PRMT R2, RZ, 0x654, R2 ;  /* 0x00000654ff027816 */ /* 0x000fc80000000002 */
[----:B-1----:R1:W-:Y:S01]  /*1e80*/  SYNCS.ARRIVE.TRANS64.RED.A1T0 RZ, [R2+URZ], RZ ;  /* 0x000000ff02ff79a7 */ /* 0x0023e200081004ff */
[----:B--2---:R-:W-:-:S13]  /*1e90*/  LOP3.LUT P2, RZ, R6, 0x1, RZ, 0xc0, !PT ;  /* 0x0000000106ff7812 */ /* 0x004fda000784c0ff */
[----:B------:R-:W-:Y:S01]  /*1ea0*/  @P2 SHF.R.U32.HI R3, RZ, 0x10, R5 ;  /* 0x00000010ff032819 */ /* 0x000fe20000011605 */
[----:B------:R-:W-:Y:S01]  /*1eb0*/  VOTEU.ANY UP0, P2 ;  /* 0x0000000000ff7886 */ /* 0x000fe20001000100 */
[----:B------:R-:W-:Y:S02]  /*1ec0*/  @P2 MOV R10, R4 ;  /* 0x00000004000a2202 */ /* 0x000fe40000000f00 */
[----:B------:R-:W-:Y:S02]  /*1ed0*/  @P2 R2UR.BROADCAST UR8, R3 ;  /* 0x00000000030822ca */ /* 0x000fe400008e0000 */
[----:B------:R-:W-:-:S11]  /*1ee0*/  @P2 LOP3.LUT R9, R5, 0xffff, RZ, 0xc0, !PT ;  /* 0x0000ffff05092812 */ /* 0x000fd600078ec0ff */
[----:B------:R-:W-:Y:S01]  /*1ef0*/  @UP0 UMOV UR36, UR8 ;  /* 0x0000000800240c82 */ /* 0x000fe20008000000 */
[----:B-1----:R-:W-:Y:S05]  /*1f00*/  @!P0 BRA `(.L_x_34) ;  /* 0x0000000000b88947 */ /* 0x002fea0003800000 */
[----:B------:R-:W4:Y:S01]  /*1f10*/  LDC.64 R4, c[0x0][0xb18] ;  /* 0x0002c600ff047b82 */ /* 0x000f220000000a00 */
[----:B------:R-:W-:-:S07]  /*1f20*/  ISETP.NE.AND P3, PT, R40, 0x1, PT ;  /* 0x000000012800780c */ /* 0x000fce0003f65270 */
[----:B------:R-:W1:Y:S08]  /*1f30*/  LDC.64 R6, c[0x0][0xb10] ;  /* 0x0002c400ff067b82 */ /* 0x000e700000000a00 */
[----:B------:R-:W2:Y:S08]  /*1f40*/  LDC R14, c[0x0][0xb20] ;  /* 0x0002c800ff0e7b82 */ /* 0x000eb00000000800 */
[----:B------:R-:W3:Y:S01]  /*1f50*/  LDC R15, c[0x0][0xb0c] ;  /* 0x0002c300ff0f7b82 */ /* 0x000ee20000000800 */
[----:B----4-:R-:W-:Y:S01]  /*1f60*/  IMAD.HI.U32 R19, R0, R5, RZ ;  /* 0x0000000500137227 */ /* 0x010fe200078e00ff */
[----:B------:R-:W-:-:S03]  /*1f70*/  ISETP.NE.AND P0, PT, R4, 0x1, PT ;  /* 0x000000010400780c */ /* 0x000fc60003f05270 */
[----:B------:R-:W-:-:S03]  /*1f80*/  IMAD.HI.U32 R5, R9, R5, RZ ;  /* 0x0000000509057227 */ /* 0x000fc600078e00ff */
[----:B------:R-:W4:Y:S01]  /*1f90*/  LDC.64 R2, c[0x0][0xb28] ;  /* 0x0002ca00ff027b82 */ /* 0x000f220000000a00 */
[----:B-1----:R-:W-:-:S04]  /*1fa0*/  IMAD.HI.U32 R20, R8, R6, RZ ;  /* 0x0000000608147227 */ /* 0x002fc800078e00ff */
[----:B------:R-:W-:Y:S01]  /*1fb0*/  IMAD.HI.U32 R21, R10, R6, RZ ;  /* 0x000000060a157227 */ /* 0x000fe200078e00ff */
[----:B------:R-:W-:Y:S02]  /*1fc0*/  SHF.R.U32.HI R20, RZ, R7, R20 ;  /* 0x00000007ff147219 */ /* 0x000fe40000011614 */
[-C--:B--2---:R-:W-:Y:S02]  /*1fd0*/  SHF.R.U32.HI R19, RZ, R14.reuse, R19 ;  /* 0x0000000eff137219 */ /* 0x084fe40000011613 */
[----:B------:R-:W-:Y:S02]  /*1fe0*/  SHF.R.U32.HI R5, RZ, R14, R5 ;  /* 0x0000000eff057219 */ /* 0x000fe40000011605 */
[----:B------:R-:W-:Y:S02]  /*1ff0*/  SEL R19, R0, R19, !P0 ;  /* 0x0000001300137207 */ /* 0x000fe40004000000 */
[----:B------:R-:W-:Y:S02]  /*2000*/  SHF.R.U32.HI R21, RZ, R7, R21 ;  /* 0x00000007ff157219 */ /* 0x000fe40000011615 */
[----:B---3--:R-:W-:-:S02]  /*2010*/  ISETP.NE.AND P1, PT, R15, 0x1, PT ;  /* 0x000000010f00780c */ /* 0x008fc40003f25270 */
[----:B------:R-:W-:Y:S02]  /*2020*/  SEL R5, R9, R5, !P0 ;  /* 0x0000000509057207 */ /* 0x000fe40004000000 */
[----:B------:R-:W-:Y:S02]  /*2030*/  SEL R20, R8, R20, !P1 ;  /* 0x0000001408147207 */ /* 0x000fe40004800000 */
[----:B------:R-:W-:Y:S01]  /*2040*/  SEL R21, R10, R21, !P1 ;  /* 0x000000150a157207 */ /* 0x000fe20004800000 */
[----:B----4-:R-:W-:-:S04]  /*2050*/  IMAD.HI.U32 R18, R19, R2, RZ ;  /* 0x0000000213127227 */ /* 0x010fc800078e00ff */
        /* <DEDUP_REMOVED lines=10> */
[----:B------:R-:W-:-:S04]  /*2100*/  @!P0 IMAD.HI.U32 R7, R21, R2, RZ ;  /* 0x0000000215078227 */ /* 0x000fc800078e00ff */
[----:B------:R-:W-:Y:S01]  /*2110*/  IMAD.MOV R2, RZ, RZ, -R6 ;  /* 0x000000ffff027224 */ /* 0x000fe200078e0a06 */
[----:B------:R-:W-:Y:S02]  /*2120*/  @!P0 SHF.R.U32.HI R3, RZ, R3, R7 ;  /* 0x00000003ff038219 */ /* 0x000fe40000011607 */
[----:B------:R-:W-:Y:S01]  /*2130*/  IADD3 R7, PT, PT, -R5, RZ, RZ ;  /* 0x000000ff05077210 */ /* 0x000fe20007ffe1ff */
[----:B------:R-:W-:Y:S01]  /*2140*/  IMAD R2, R40, R2, R5 ;  /* 0x0000000228027224 */ /* 0x000fe200078e0205 */
        /* <DEDUP_REMOVED lines=10> */
.L_x_34:
[----:B------:R-:W1:Y:S02]  /*21f0*/  LDCU UR8, c[0x0][0xb30] ;  /* 0x00016600ff0877ac */ /* 0x000e640008000800 */
[----:B-1----:R-:W-:-:S09]  /*2200*/  UISETP.NE.AND UP0, UPT, UR8, 0x1, UPT ;  /* 0x000000010800788c */ /* 0x002fd2000bf05270 */
[----:B------:R-:W-:Y:S05]  /*2210*/  BRA.U UP0, `(.L_x_35) ;  /* 0x0000000100407547 */ /* 0x000fea000b800000 */
[----:B------:R-:W1:Y:S08]  /*2220*/  LDC.64 R4, c[0x0][0xb10] ;  /* 0x0002c400ff047b82 */ /* 0x000e700000000a00 */
[----:B------:R-:W2:Y:S08]  /*2230*/  LDC.64 R2, c[0x0][0xb18] ;  /* 0x0002c600ff027b82 */ /* 0x000eb00000000a00 */
[----:B------:R-:W3:Y:S08]  /*2240*/  LDC R6, c[0x0][0xb20] ;  /* 0x0002c800ff067b82 */ /* 0x000ef00000000800 */
[----:B------:R-:W4:Y:S01]  /*2250*/  LDC R7, c[0x0][0xb0c] ;  /* 0x0002c300ff077b82 */ /* 0x000f220000000800 */
[----:B-1----:R-:W-:-:S05]  /*2260*/  IMAD.HI.U32 R4, R10, R4, RZ ;  /* 0x000000040a047227 */ /* 0x002fca00078e00ff */
[----:B------:R-:W-:Y:S01]  /*2270*/  SHF.R.U32.HI R4, RZ, R5, R4 ;  /* 0x00000005ff047219 */ /* 0x000fe20000011604 */
[----:B--2---:R-:W-:Y:S01]  /*2280*/  IMAD.HI.U32 R3, R9, R3, RZ ;  /* 0x0000000309037227 */ /* 0x004fe200078e00ff */
[----:B------:R-:W-:-:S04]  /*2290*/  ISETP.NE.AND P0, PT, R2, 0x1, PT ;  /* 0x000000010200780c */ /* 0x000fc80003f05270 */
[----:B---3--:R-:W-:-:S04]  /*22a0*/  SHF.R.U32.HI R3, RZ, R6, R3 ;  /* 0x00000006ff037219 */ /* 0x008fc80000011603 */
[----:B------:R-:W-:Y:S02]  /*22b0*/  SEL R3, R9, R3, !P0 ;  /* 0x0000000309037207 */ /* 0x000fe40004000000 */
[----:B----4-:R-:W-:-:S04]  /*22c0*/  ISETP.NE.AND P1, PT, R7, 0x1, PT ;  /* 0x000000010700780c */ /* 0x010fc80003f25270 */
[----:B------:R-:W-:-:S05]  /*22d0*/  SEL R4, R10, R4, !P1 ;  /* 0x000000040a047207 */ /* 0x000fca0004800000 */
[----:B------:R-:W-:Y:S02]  /*22e0*/  IMAD.IADD R5, R3, 0x1, -R4 ;  /* 0x0000000103057824 */ /* 0x000fe400078e0a04 */
[----:B------:R-:W-:Y:S02]  /*22f0*/  IMAD.IADD R3, R4, 0x1, -R3 ;  /* 0x0000000104037824 */ /* 0x000fe400078e0a03 */
[----:B------:R-:W-:Y:S02]  /*2300*/  IMAD R10, R5, R7, R10 ;  /* 0x00000007050a7224 */ /* 0x000fe400078e020a */
[----:B------:R-:W-:-:S07]  /*2310*/  IMAD R9, R3, R2, R9 ;  /* 0x0000000203097224 */ /* 0x000fce00078e0209 */
.L_x_35:
[----:B------:R-:W-:Y:S01]  /*2320*/  VIADD R16, R16, 0x1 ;  /* 0x0000000110107836 */ /* 0x000fe20000000000 */
[----:B------:R-:W-:Y:S01]  /*2330*/  PLOP3.LUT P1, PT, PT, PT, PT, 0x80, 0x8 ;  /* 0x000000000008781c */ /* 0x000fe20003f2f070 */
[----:B------:R-:W-:Y:S02]  /*2340*/  IMAD.IADD R15, R10, 0x1, R87 ;  /* 0x000000010a0f7824 */ /* 0x000fe400078e0257 */
[----:B------:R-:W-:Y:S01]  /*2350*/  IMAD.IADD R14, R9, 0x1, R86 ;  /* 0x00000001090e7824 */ /* 0x000fe200078e0256 */
[----:B------:R-:W-:-:S04]  /*2360*/  ISETP.NE.AND P0, PT, R16, 0x2, PT ;  /* 0x000000021000780c */ /* 0x000fc80003f05270 */
[----:B------:R-:W-:Y:S02]  /*2370*/  SEL R2, RZ, 0x1, P0 ;  /* 0x00000001ff027807 */ /* 0x000fe40000000000 */
[----:B------:R-:W-:Y:S02]  /*2380*/  SEL R16, R16, RZ, P0 ;  /* 0x000000ff10107207 */ /* 0x000fe40000000000 */
[----:B------:R-:W-:Y:S01]  /*2390*/  LOP3.LUT R13, R13, R2, RZ, 0x3c, !PT ;  /* 0x000000020d0d7212 */ /* 0x000fe200078e3cff */
[----:B------:R-:W-:Y:S06]  /*23a0*/  @P2 BRA `(.L_x_36) ;  /* 0xfffffff000982947 */ /* 0x000fec000383ffff */
[----:B------:R-:W-:Y:S01]  /*23b0*/  UIADD3 UR4, UPT, UPT, UR4, 0x48, URZ ;  /* 0x0000004804047890 */ /* 0x000fe2000fffe0ff */
[----:B------:R-:W-:-:S03]  /*23c0*/  SHF.L.U32 R2, R17, 0x1f, RZ ;  /* 0x0000001f11027819 */ /* 0x000fc600000006ff */
[----:B------:R-:W-:-:S09]  /*23d0*/  ULEA UR5, UR6, UR4, 0x3 ;  /* 0x0000000406057291 */ /* 0x000fd2000f8e18ff */
[----:B------:R-:W1:Y:S02]  /*23e0*/  SYNCS.PHASECHK.TRANS64.TRYWAIT P0, [UR5], R2 ;  /* 0x00000002ff0075a7 */ /* 0x000e640008001105 */
[----:B-1----:R-:W-:Y:S05]  /*23f0*/  @!P0 BRA `(.L_x_37) ;  /* 0x0000006c00a08947 */ /* 0x002fea0003800000 */
.L_x_142:
[----:B------:R-:W-:-:S04]  /*2400*/  UIADD3 UR6, UPT, UPT, UR6, 0x1, URZ ;  /* 0x0000000106067890 */ /* 0x000fc8000fffe0ff */
[----:B------:R-:W-:-:S04]  /*2410*/  UISETP.NE.AND UP0, UPT, UR6, 0x9, UPT ;  /* 0x000000090600788c */ /* 0x000fc8000bf05270 */
[----:B------:R-:W-:Y:S02]  /*2420*/  USEL UR7, URZ, 0x1, UP0 ;  /* 0x00000001ff077887 */ /* 0x000fe40008000000 */
[----:B------:R-:W-:-:S04]  /*2430*/  USEL UR6, UR6, URZ, UP0 ;  /* 0x000000ff06067287 */ /* 0x000fc80008000000 */
[----:B------:R-:W-:Y:S01]  /*2440*/  ULEA UR5, UR6, UR4, 0x3 ;  /* 0x0000000406057291 */ /* 0x000fe2000f8e18ff */
[----:B-1----:R-:W-:-:S04]  /*2450*/  LOP3.LUT R2, R17, UR7, RZ, 0x3c, !PT ;  /* 0x0000000711027c12 */ /* 0x002fc8000f8e3cff */
[----:B------:R-:W-:-:S04]  /*2460*/  SHF.L.U32 R3, R2, 0x1f, RZ ;  /* 0x0000001f02037819 */ /* 0x000fc800000006ff */
[----:B------:R-:W1:Y:S02]  /*2470*/  SYNCS.PHASECHK.TRANS64.TRYWAIT P0, [UR5], R3 ;  /* 0x00000003ff0075a7 */ /* 0x000e640008001105 */
[----:B-1----:R-:W-:Y:S05]  /*2480*/  @!P0 BRA `(.L_x_38) ;  /* 0x0000006c00948947 */ /* 0x002fea0003800000 */
.L_x_144:
[----:B------:R-:W-:-:S04]  /*2490*/  UIADD3 UR6, UPT, UPT, UR6, 0x1, URZ ;  /* 0x0000000106067890 */ /* 0x000fc8000fffe0ff */
[----:B------:R-:W-:-:S04]  /*24a0*/  UISETP.NE.AND UP0, UPT, UR6, 0x9, UPT ;  /* 0x000000090600788c */ /* 0x000fc8000bf05270 */
[----:B------:R-:W-:Y:S02]  /*24b0*/  USEL UR7, URZ, 0x1, UP0 ;  /* 0x00000001ff077887 */ /* 0x000fe40008000000 */
[----:B------:R-:W-:-:S04]  /*24c0*/  USEL UR6, UR6, URZ, UP0 ;  /* 0x000000ff06067287 */ /* 0x000fc80008000000 */
[----:B------:R-:W-:Y:S01]  /*24d0*/  ULEA UR5, UR6, UR4, 0x3 ;  /* 0x0000000406057291 */ /* 0x000fe2000f8e18ff */
[----:B------:R-:W-:-:S04]  /*24e0*/  LOP3.LUT R2, R2, UR7, RZ, 0x3c, !PT ;  /* 0x0000000702027c12 */ /* 0x000fc8000f8e3cff */
[----:B-1----:R-:W-:-:S04]  /*24f0*/  SHF.L.U32 R3, R2, 0x1f, RZ ;  /* 0x0000001f02037819 */ /* 0x002fc800000006ff */
[----:B------:R-:W1:Y:S02]  /*2500*/  SYNCS.PHASECHK.TRANS64.TRYWAIT P0, [UR5], R3 ;  /* 0x00000003ff0075a7 */ /* 0x000e640008001105 */
[----:B-1----:R-:W-:Y:S05]  /*2510*/  @!P0 BRA `(.L_x_39) ;  /* 0x0000006c00888947 */ /* 0x002fea0003800000 */
.L_x_146:
        /* <DEDUP_REMOVED lines=9> */
.L_x_148:
        /* <DEDUP_REMOVED lines=9> */
.L_x_150:
        /* <DEDUP_REMOVED lines=9> */
.L_x_152:
        /* <DEDUP_REMOVED lines=9> */
.L_x_154:
        /* <DEDUP_REMOVED lines=9> */
.L_x_156:
[----:B------:R-:W-:-:S04]  /*27f0*/  UIADD3 UR6, UPT, UPT, UR6, 0x1, URZ ;  /* 0x0000000106067890 */ /* 0x000fc8000fffe0ff */
[----:B------:R-:W-:-:S04]  /*2800*/  UISETP.NE.AND UP0, UPT, UR6, 0x9, UPT ;  /* 0x000000090600788c */ /* 0x000fc8000bf05270 */
[----:B------:R-:W-:Y:S02]  /*2810*/  USEL UR5, URZ, 0x1, UP0 ;  /* 0x00000001ff057887 */ /* 0x000fe40008000000 */
[----:B------:R-:W-:-:S04]  /*2820*/  USEL UR6, UR6, URZ, UP0 ;  /* 0x000000ff06067287 */ /* 0x000fc80008000000 */
[----:B------:R-:W-:Y:S01]  /*2830*/  ULEA UR6, UR6, UR4, 0x3 ;  /* 0x0000000406067291 */ /* 0x000fe2000f8e18ff */
[----:B------:R-:W-:-:S04]  /*2840*/  LOP3.LUT R2, R2, UR5, RZ, 0x3c, !PT ;  /* 0x0000000502027c12 */ /* 0x000fc8000f8e3cff */
[----:B------:R-:W-:Y:S01]  /*2850*/  SHF.L.U32 R2, R2, 0x1f, RZ ;  /* 0x0000001f02027819 */ /* 0x000fe200000006ff */
[----:B-1--4-:R-:W-:-:S07]  /*2860*/  IMAD.U32 R0, RZ, RZ, UR6 ;  /* 0x00000006ff007e24 */ /* 0x012fce000f8e00ff */
.L_x_45:
[----:B-1----:R1:W2:Y:S02]  /*2870*/  SYNCS.PHASECHK.TRANS64.TRYWAIT P0, [R0+URZ], R2 ;  /* 0x00000002000075a7 */ /* 0x0022a400080011ff */
[----:B--2---:R-:W-:Y:S05]  /*2880*/  @!P0 NANOSLEEP.SYNCS 0x989680 ;  /* 0x009896800000895d */ /* 0x004fea0003900000 */
[----:B------:R-:W2:Y:S02]  /*2890*/  @!P0 SYNCS.PHASECHK.TRANS64 P0, [R0+URZ], R2 ;  /* 0x00000002000085a7 */ /* 0x000ea400080010ff */
[----:B--2---:R-:W-:Y:S05]  /*28a0*/  @P0 EXIT ;  /* 0x000000000000094d */ /* 0x004fea0003800000 */
[----:B------:R-:W-:Y:S05]  /*28b0*/  BRA `(.L_x_45) ;  /* 0xfffffffc00ec7947 */ /* 0x000fea000383ffff */
.L_x_18:
[----:B------:R-:W-:-:S04]  /*28c0*/  UISETP.NE.AND UP1, UPT, UR37, URZ, UPT ;  /* 0x000000ff2500728c */ /* 0x000fc8000bf25270 */
[----:B------:R-:W-:-:S09]  /*28d0*/  UISETP.NE.OR UP1, UPT, UR8, 0x1, UP1 ;  /* 0x000000010800788c */ /* 0x000fd20008f25670 */
[----:B------:R-:W-:Y:S05]  /*28e0*/  BRA.U UP1, `(.L_x_46) ;  /* 0x0000000501487547 */ /* 0x000fea000b800000 */
[----:B------:R-:W-:Y:S01]  /*28f0*/  ISETP.NE.AND P2, PT, R2, RZ, PT ;  /* 0x000000ff0200720c */ /* 0x000fe20003f45270 */
[----:B------:R-:W-:Y:S01]  /*2900*/  IMAD.MOV.U32 R12, RZ, RZ, 0x1 ;  /* 0x00000001ff0c7424 */ /* 0x000fe200078e00ff */
[----:B------:R-:W-:Y:S02]  /*2910*/  CS2R R10, SRZ ;  /* 0x00000000000a7805 */ /* 0x000fe4000001ff00 */
[----:B------:R-:W-:Y:S01]  /*2920*/  CS2R R8, SRZ ;  /* 0x0000000000087805 */ /* 0x000fe2000001ff00 */
[----:B------:R-:W-:Y:S01]  /*2930*/  UMOV UR4, 0x400 ;  /* 0x0000040000047882 */ /* 0x000fe20000000000 */
[----:B------:R-:W-:Y:S01]  /*2940*/  UMOV UR6, URZ ;  /* 0x000000ff00067c82 */ /* 0x000fe20008000000 */
[----:B------:R-:W-:-:S12]  /*2950*/  ULEA UR37, UR37, UR4, 0x18 ;  /* 0x0000000425257291 */ /* 0x000fd8000f8ec0ff */
.L_x_50:
[----:B------:R-:W-:Y:S02]  /*2960*/  LEA R0, R8, UR37, 0x3 ;  /* 0x0000002508007c11 */ /* 0x000fe4000f8e18ff */
[----:B------:R-:W-:-:S03]  /*2970*/  SHF.L.U32 R4, R9, 0x1f, RZ ;  /* 0x0000001f09047819 */ /* 0x000fc600000006ff */
[----:B------:R-:W-:Y:S01]  /*2980*/  VIADD R5, R0, 0x150 ;  /* 0x0000015000057836 */ /* 0x000fe20000000000 */
[----:B------:R-:W1:Y:S02]  /*2990*/  SYNCS.PHASECHK.TRANS64.TRYWAIT P0, [R0+URZ+0x140], R4 ;  /* 0x00014004000075a7 */ /* 0x000e6400080011ff */
[----:B-1----:R-:W-:Y:S05]  /*29a0*/  @!P0 BRA `(.L_x_47) ;  /* 0x0000006800f48947 */ /* 0x002fea0003800000 */
.L_x_157:
[----:B------:R-:W-:Y:S01]  /*29b0*/  ULEA UR5, UR6, UR37, 0x3 ;  /* 0x0000002506057291 */ /* 0x000fe2000f8e18ff */
[----:B-1----:R-:W-:Y:S01]  /*29c0*/  PRMT R0, RZ, 0x654, R5 ;  /* 0x00000654ff007816 */ /* 0x002fe20000000005 */
[----:B------:R-:W-:Y:S01]  /*29d0*/  @!P2 IMAD.MOV.U32 R4, RZ, RZ, 0x10 ;  /* 0x00000010ff04a424 */ /* 0x000fe200078e00ff */
[----:B------:R-:W-:Y:S01]  /*29e0*/  SHF.L.U32 R5, R12, 0x1f, RZ ;  /* 0x0000001f0c057819 */ /* 0x000fe200000006ff */
[----:B------:R-:W-:Y:S01]  /*29f0*/  UIADD3 UR4, UPT, UPT, UR5, 0xe0, URZ ;  /* 0x000000e005047890 */ /* 0x000fe2000fffe0ff */
[----:B------:R1:W-:Y:S05]  /*2a00*/  SYNCS.ARRIVE.TRANS64.RED.A1T0 RZ, [R0+URZ], RZ ;  /* 0x000000ff00ff79a7 */ /* 0x0003ea00081004ff */
[----:B------:R-:W-:Y:S01]  /*2a10*/  IMAD.U32 R6, RZ, RZ, UR4 ;  /* 0x00000004ff067e24 */ /* 0x000fe2000f8e00ff */
[----:B------:R-:W2:Y:S04]  /*2a20*/  SYNCS.PHASECHK.TRANS64.TRYWAIT P0, [UR5+0xf0], R5 ;  /* 0x0000f005ff0075a7 */ /* 0x000ea80008001105 */
[----:B------:R-:W-:Y:S01]  /*2a30*/  PRMT R6, R2, 0x654, R6 ;  /* 0x0000065402067816 */ /* 0x000fe20000000006 */
[----:B-12---:R-:W-:Y:S06]  /*2a40*/  @!P0 BRA `(.L_x_48) ;  /* 0x0000006800e08947 */ /* 0x006fec0003800000 */
.L_x_159:
[----:B------:R-:W-:Y:S01]  /*2a50*/  ULEA UR4, UR6, UR37, 0x4 ;  /* 0x0000002506047291 */ /* 0x000fe2000f8e20ff */
[----:B------:R-:W-:Y:S01]  /*2a60*/  SEL R3, R6, R3, !P2 ;  /* 0x0000000306037207 */ /* 0x000fe20005000000 */
[----:B------:R-:W-:Y:S01]  /*2a70*/  UIADD3 UR5, UPT, UPT, UR5, 0xe0, URZ ;  /* 0x000000e005057890 */ /* 0x000fe2000fffe0ff */
[----:B-1----:R-:W-:Y:S01]  /*2a80*/  LEA R0, R11, UR37, 0x3 ;  /* 0x000000250b007c11 */ /* 0x002fe2000f8e18ff */
[----:B------:R-:W-:Y:S01]  /*2a90*/  UIADD3 UR4, UPT, UPT, UR4, 0x170, URZ ;  /* 0x0000017004047890 */ /* 0x000fe2000fffe0ff */
[----:B------:R1:W-:Y:S01]  /*2aa0*/  @!P2 SYNCS.ARRIVE.TRANS64.RED RZ, [R3+URZ], R4 ;  /* 0x0000000403ffa9a7 */ /* 0x0003e200080004ff */
[----:B------:R-:W-:Y:S01]  /*2ab0*/  UIADD3 UR6, UPT, UPT, UR6, 0x1, URZ ;  /* 0x0000000106067890 */ /* 0x000fe2000fffe0ff */
[----:B------:R-:W-:-:S03]  /*2ac0*/  VIADD R8, R8, 0x1 ;  /* 0x0000000108087836 */ /* 0x000fc60000000000 */
[----:B------:R-:W-:Y:S02]  /*2ad0*/  UISETP.NE.AND UP0, UPT, UR6, 0x2, UPT ;  /* 0x000000020600788c */ /* 0x000fe4000bf05270 */
[----:B------:R-:W-:Y:S01]  /*2ae0*/  ISETP.NE.AND P0, PT, R8, 0x2, PT ;  /* 0x000000020800780c */ /* 0x000fe20003f05270 */
[----:B------:R-:W-:Y:S06]  /*2af0*/  UGETNEXTWORKID.BROADCAST [UR4], [UR5] ;  /* 0x00000000040073ca */ /* 0x000fec0008000100 */
[----:B------:R-:W-:Y:S02]  /*2b00*/  USEL UR4, URZ, 0x1, UP0 ;  /* 0x00000001ff047887 */ /* 0x000fe40008000000 */
[----:B------:R-:W-:-:S04]  /*2b10*/  USEL UR6, UR6, URZ, UP0 ;  /* 0x000000ff06067287 */ /* 0x000fc80008000000 */
[----:B------:R-:W-:Y:S02]  /*2b20*/  LOP3.LUT R12, R12, UR4, RZ, 0x3c, !PT ;  /* 0x000000040c0c7c12 */ /* 0x000fe4000f8e3cff */
[----:B-1----:R-:W-:-:S04]  /*2b30*/  SHF.L.U32 R4, R10, 0x1f, RZ ;  /* 0x0000001f0a047819 */ /* 0x002fc800000006ff */
[----:B------:R-:W1:Y:S02]  /*2b40*/  SYNCS.PHASECHK.TRANS64.TRYWAIT P1, [R0+URZ+0xe0], R4 ;  /* 0x0000e004000075a7 */ /* 0x000e6400080211ff */
[----:B-1----:R-:W-:Y:S05]  /*2b50*/  @!P1 BRA `(.L_x_49) ;  /* 0x0000006800b49947 */ /* 0x002fea0003800000 */
.L_x_160:
[C---:B-1----:R-:W-:Y:S01]  /*2b60*/  LEA R4, R11.reuse, UR37, 0x4 ;  /* 0x000000250b047c11 */ /* 0x042fe2000f8e20ff */
[----:B------:R-:W-:Y:S01]  /*2b70*/  VIADD R0, R0, 0xf0 ;  /* 0x000000f000007836 */ /* 0x000fe20000000000 */
[----:B------:R-:W-:Y:S01]  /*2b80*/  SEL R8, R8, RZ, P0 ;  /* 0x000000ff08087207 */ /* 0x000fe20000000000 */
[----:B------:R-:W-:-:S03]  /*2b90*/  VIADD R11, R11, 0x1 ;  /* 0x000000010b0b7836 */ /* 0x000fc60000000000 */
[----:B------:R-:W1:Y:S01]  /*2ba0*/  LDS.128 R4, [R4+0x170] ;  /* 0x0001700004047984 */ /* 0x000e620000000c00 */
[----:B------:R-:W-:Y:S02]  /*2bb0*/  PRMT R0, RZ, 0x654, R0 ;  /* 0x00000654ff007816 */ /* 0x000fe40000000000 */
[C---:B------:R-:W-:Y:S01]  /*2bc0*/  ISETP.NE.AND P1, PT, R11.reuse, 0x2, PT ;  /* 0x000000020b00780c */ /* 0x040fe20003f25270 */
[----:B------:R-:W-:Y:S01]  /*2bd0*/  @!PT LDS RZ, [RZ] ;  /* 0x00000000fffff984 */ /* 0x000fe20000000800 */
[----:B------:R-:W-:Y:S01]  /*2be0*/  @!PT LDS RZ, [RZ] ;  /* 0x00000000fffff984 */ /* 0x000fe20000000800 */
[----:B------:R-:W-:Y:S01]  /*2bf0*/  @!PT LDS RZ, [RZ] ;  /* 0x00000000fffff984 */ /* 0x000fe20000000800 */
[----:B------:R-:W-:Y:S01]  /*2c00*/  @!PT LDS RZ, [RZ] ;  /* 0x00000000fffff984 */ /* 0x000fe20000000800 */
[----:B------:R2:W-:Y:S06]  /*2c10*/  MEMBAR.ALL.CTA ;  /* 0x0000000000007992 */ /* 0x0005ec0000008000 */
[----:B--2---:R-:W2:Y:S01]  /*2c20*/  FENCE.VIEW.ASYNC.S ;  /* 0x00000000000073c6 */ /* 0x004ea20000000000 */
[----:B------:R-:W-:Y:S01]  /*2c30*/  SEL R11, R11, RZ, P1 ;  /* 0x000000ff0b0b7207 */ /* 0x000fe20000800000 */
[----:B--2---:R2:W-:Y:S01]  /*2c40*/  SYNCS.ARRIVE.TRANS64.RED.A1T0 RZ, [R0+URZ], RZ ;  /* 0x000000ff00ff79a7 */ /* 0x0045e200081004ff */
[----:B-1----:R-:W-:-:S02]  /*2c50*/  LOP3.LUT P3, RZ, R6, 0x1, RZ, 0xc0, !PT ;  /* 0x0000000106ff7812 */ /* 0x002fc4000786c0ff */
[----:B------:R-:W-:-:S04]  /*2c60*/  SEL R4, RZ, 0x1, P1 ;  /* 0x00000001ff047807 */ /* 0x000fc80000800000 */
[----:B------:R-:W-:Y:S02]  /*2c70*/  LOP3.LUT R10, R10, R4, RZ, 0x3c, !PT ;  /* 0x000000040a0a7212 */ /* 0x000fe400078e3cff */
[----:B--2---:R-:W-:-:S04]  /*2c80*/  SEL R0, RZ, 0x1, P0 ;  /* 0x00000001ff007807 */ /* 0x004fc80000000000 */
[----:B------:R-:W-:Y:S01]  /*2c90*/  LOP3.LUT R9, R9, R0, RZ, 0x3c, !PT ;  /* 0x0000000009097212 */ /* 0x000fe200078e3cff */
[----:B------:R-:W-:Y:S06]  /*2ca0*/  @P3 BRA `(.L_x_50) ;  /* 0xfffffffc002c3947 */ /* 0x000fec000383ffff */
[----:B------:R-:W-:Y:S01]  /*2cb0*/  ULEA UR5, UR6, UR37, 0x3 ;  /* 0x0000002506057291 */ /* 0x000fe2000f8e18ff */
[----:B------:R-:W-:-:S08]  /*2cc0*/  SHF.L.U32 R2, R12, 0x1f, RZ ;  /* 0x0000001f0c027819 */ /* 0x000fd000000006ff */
[----:B------:R-:W1:Y:S02]  /*2cd0*/  SYNCS.PHASECHK.TRANS64 P0, [UR5+0xf0], R2 ;  /* 0x0000f002ff0075a7 */ /* 0x000e640008001005 */
[----:B-1----:R-:W-:Y:S05]  /*2ce0*/  @P0 BRA `(.L_x_51) ;  /* 0x0000000000080947 */ /* 0x002fea0003800000 */
[----:B------:R-:W1:Y:S02]  /*2cf0*/  SYNCS.PHASECHK.TRANS64.TRYWAIT P0, [UR5+0xf0], R2 ;  /* 0x0000f002ff0075a7 */ /* 0x000e640008001105 */
[----:B-1----:R-:W-:Y:S05]  /*2d00*/  @!P0 BRA `(.L_x_52) ;  /* 0x00000068005c8947 */ /* 0x002fea0003800000 */
.L_x_51:
[----:B------:R-:W-:-:S04]  /*2d10*/  UIADD3 UR4, UPT, UPT, UR6, 0x1, URZ ;  /* 0x0000000106047890 */ /* 0x000fc8000fffe0ff */
[----:B------:R-:W-:-:S04]  /*2d20*/  UISETP.NE.AND UP0, UPT, UR4, 0x2, UPT ;  /* 0x000000020400788c */ /* 0x000fc8000bf05270 */
[----:B------:R-:W-:Y:S02]  /*2d30*/  USEL UR7, URZ, 0x1, UP0 ;  /* 0x00000001ff077887 */ /* 0x000fe40008000000 */
[----:B------:R-:W-:-:S04]  /*2d40*/  USEL UR4, UR4, URZ, UP0 ;  /* 0x000000ff04047287 */ /* 0x000fc80008000000 */
[----:B------:R-:W-:Y:S01]  /*2d50*/  ULEA UR4, UR4, UR37, 0x3 ;  /* 0x0000002504047291 */ /* 0x000fe2000f8e18ff */
[----:B-1----:R-:W-:-:S04]  /*2d60*/  LOP3.LUT R2, R12, UR7, RZ, 0x3c, !PT ;  /* 0x000000070c027c12 */ /* 0x002fc8000f8e3cff */
[----:B------:R-:W-:-:S04]  /*2d70*/  SHF.L.U32 R0, R2, 0x1f, RZ ;  /* 0x0000001f02007819 */ /* 0x000fc800000006ff */
[----:B------:R-:W1:Y:S02]  /*2d80*/  SYNCS.PHASECHK.TRANS64 P0, [UR4+0xf0], R0 ;  /* 0x0000f000ff0075a7 */ /* 0x000e640008001004 */
[----:B-1----:R-:W-:Y:S05]  /*2d90*/  @P0 EXIT ;  /* 0x000000000000094d */ /* 0x002fea0003800000 */
[----:B------:R-:W-:Y:S02]  /*2da0*/  SHF.L.U32 R2, R2, 0x1f, RZ ;  /* 0x0000001f02027819 */ /* 0x000fe400000006ff */
[----:B------:R-:W-:-:S07]  /*2db0*/  MOV R0, UR4 ;  /* 0x0000000400007c02 */ /* 0x000fce0008000f00 */
.L_x_53:
[----:B-1----:R1:W2:Y:S02]  /*2dc0*/  SYNCS.PHASECHK.TRANS64.TRYWAIT P0, [R0+URZ+0xf0], R2 ;  /* 0x0000f002000075a7 */ /* 0x0022a400080011ff */
[----:B--2---:R-:W-:Y:S05]  /*2dd0*/  @!P0 NANOSLEEP.SYNCS 0x989680 ;  /* 0x009896800000895d */ /* 0x004fea0003900000 */
[----:B------:R-:W2:Y:S02]  /*2de0*/  @!P0 SYNCS.PHASECHK.TRANS64 P0, [R0+URZ+0xf0], R2 ;  /* 0x0000f002000085a7 */ /* 0x000ea400080010ff */
[----:B--2---:R-:W-:Y:S05]  /*2df0*/  @P0 EXIT ;  /* 0x000000000000094d */ /* 0x004fea0003800000 */
[----:B------:R-:W-:Y:S05]  /*2e00*/  BRA `(.L_x_53) ;  /* 0xfffffffc00ec7947 */ /* 0x000fea000383ffff */
.L_x_46:
[----:B------:R-:W-:-:S09]  /*2e10*/  UISETP.NE.AND UP1, UPT, UR8, URZ, UPT ;  /* 0x000000ff0800728c */ /* 0x000fd2000bf25270 */
[----:B------:R-:W-:Y:S05]  /*2e20*/  BRA.U UP1, `(.L_x_54) ;  /* 0x0000000d01947547 */ /* 0x000fea000b800000 */
[----:B------:R-:W-:Y:S01]  /*2e30*/  UMOV UR4, 0x40 ;  /* 0x0000004000047882 */ /* 0x000fe20000000000 */
[----:B------:R-:W-:Y:S01]  /*2e40*/  NOP ;  /* 0x0000000000007918 */ /* 0x000fe20000000000 */
[----:B------:R-:W-:Y:S01]  /*2e50*/  ULEA UR4, UR37, UR4, 0x18 ;  /* 0x0000000425047291 */ /* 0x000fe2000f8ec0ff */
[----:B------:R-:W-:Y:S02]  /*2e60*/  UMOV UR5, 0x400 ;  /* 0x0000040000057882 */ /* 0x000fe40000000000 */
[----:B------:R-:W-:-:S06]  /*2e70*/  ULEA UR37, UR37, UR5, 0x18 ;  /* 0x0000000525257291 */ /* 0x000fcc000f8ec0ff */
[----:B------:R-:W1:Y:S02]  /*2e80*/  LDS.U8 R0, [UR4+0x1c] ;  /* 0x00001c04ff007984 */ /* 0x000e640008000000 */
[----:B-1----:R-:W-:-:S13]  /*2e90*/  ISETP.NE.AND P0, PT, R0, RZ, PT ;  /* 0x000000ff0000720c */ /* 0x002fda0003f05270 */
[----:B------:R-:W-:Y:S05]  /*2ea0*/  @P0 BRA `(.L_x_55) ;  /* 0x0000000000580947 */ /* 0x000fea0003800000 */
[----:B------:R-:W-:-:S13]  /*2eb0*/  ELECT P0, URZ, PT ;  /* 0x0000000000ff782f */ /* 0x000fda0003800000 */
[----:B------:R-:W-:Y:S05]  /*2ec0*/  @!P0 BRA `(.L_x_56) ;  /* 0x0000000000608947 */ /* 0x000fea0003800000 */
[----:B------:R-:W-:Y:S01]  /*2ed0*/  UMOV UR5, 0x10 ;  /* 0x0000001000057882 */ /* 0x000fe20000000000 */
[----:B------:R-:W-:Y:S01]  /*2ee0*/  HFMA2 R0, -RZ, RZ, 0, 5.9604644775390625e-08 ;  /* 0x00000001ff007431 */ /* 0x000fe200000001ff */
[----:B------:R-:W-:-:S03]  /*2ef0*/  MOV R2, 0xffff ;  /* 0x0000ffff00027802 */ /* 0x000fc60000000f00 */
[----:B------:R-:W-:Y:S04]  /*2f00*/  DEPBAR.LE SB1, 0x36 ;  /* 0x00009d800000791a */ /* 0x000fe80000000000 */
[----:B------:R-:W1:Y:S02]  /*2f10*/  UTCATOMSWS.FIND_AND_SET.ALIGN UP0, UR5, UR5 ;  /* 0x00000005000575e3 */ /* 0x000e640008000800 */
[----:B-1----:R-:W-:Y:S01]  /*2f20*/  MOV R3, UR5 ;  /* 0x0000000500037c02 */ /* 0x002fe20008000f00 */
[----:B------:R-:W-:Y:S06]  /*2f30*/  BRA.U UP0, `(.L_x_57) ;  /* 0x0000000100187547 */ /* 0x000fec000b800000 */
.L_x_58:
[----:B------:R-:W-:Y:S05]  /*2f40*/  NANOSLEEP 0x64 ;  /* 0x000000640000795d */ /* 0x000fea0003800000 */
[----:B------:R-:W-:-:S05]  /*2f50*/  UMOV UR5, 0x10 ;  /* 0x0000001000057882 */ /* 0x000fca0000000000 */
[----:B------:R-:W-:Y:S04]  /*2f60*/  DEPBAR.LE SB1, 0x36 ;  /* 0x00009d800000791a */ /* 0x000fe80000000000 */
[----:B------:R-:W1:Y:S02]  /*2f70*/  UTCATOMSWS.FIND_AND_SET.ALIGN UP0, UR5, UR5 ;  /* 0x00000005000575e3 */ /* 0x000e640008000800 */
[----:B-1----:R-:W-:Y:S01]  /*2f80*/  MOV R3, UR5 ;  /* 0x0000000500037c02 */ /* 0x002fe20008000f00 */
[----:B------:R-:W-:Y:S05]  /*2f90*/  BRA.U !UP0, `(.L_x_58) ;  /* 0xfffffffd08e87547 */ /* 0x000fea000b83ffff */
.L_x_57:
[-C--:B------:R-:W-:Y:S02]  /*2fa0*/  SHF.L.U32 R2, R2, R3.reuse, RZ ;  /* 0x0000000302027219 */ /* 0x080fe400000006ff */
[----:B------:R-:W-:Y:S01]  /*2fb0*/  SHF.L.U32 R0, R0, R3, RZ ;  /* 0x0000000300007219 */ /* 0x000fe200000006ff */
[----:B------:R-:W-:Y:S02]  /*2fc0*/  IMAD.SHL.U32 R3, R3, 0x20, RZ ;  /* 0x0000002003037824 */ /* 0x000fe400078e00ff */
[----:B------:R1:W-:Y:S04]  /*2fd0*/  ATOMS.OR RZ, [UR4+0x14], R2 ;  /* 0x00001402ffff798c */ /* 0x0003e8000b000004 */
[----:B------:R1:W-:Y:S04]  /*2fe0*/  ATOMS.OR RZ, [UR4+0x18], R0 ;  /* 0x00001800ffff798c */ /* 0x0003e8000b000004 */
[----:B------:R1:W-:Y:S01]  /*2ff0*/  STS [UR37+0x190], R3 ;  /* 0x00019003ff007988 */ /* 0x0003e20008000825 */
[----:B------:R-:W-:Y:S05]  /*3000*/  BRA `(.L_x_56) ;  /* 0x0000000000107947 */ /* 0x000fea0003800000 */
.L_x_55:
[----:B------:R-:W-:Y:S02]  /*3010*/  MOV R0, 0xffffffff ;  /* 0xffffffff00007802 */ /* 0x000fe40000000f00 */
[----:B------:R-:W-:-:S03]  /*3020*/  MOV R2, 0x3050 ;  /* 0x0000305000027802 */ /* 0x000fc60000000f00 */
[----:B------:R1:W-:Y:S04]  /*3030*/  STS [UR37+0x190], R0 ;  /* 0x00019000ff007988 */ /* 0x0003e80008000825 */
[----:B-1-3-5:R-:W-:Y:S05]  /*3040*/  CALL.REL.NOINC `($__internal_1_$__cuda_sm10x_tcgen05_guardrail_trap_phase_invalid_during_alloc) ;  /* 0x0000006c00a47944 */ /* 0x02afea0003c00000 */
.L_x_56:
[----:B------:R-:W-:Y:S05]  /*3050*/  WARPSYNC.ALL ;  /* 0x0000000000007948 */ /* 0x000fea0003800000 */
[----:B------:R-:W2:Y:S01]  /*3060*/  S2UR UR6, SR_CgaCtaId ;  /* 0x00000000000679c3 */ /* 0x000ea20000008800 */
[----:B------:R-:W-:Y:S01]  /*3070*/  UMOV UR4, 0x400 ;  /* 0x0000040000047882 */ /* 0x000fe20000000000 */
[----:B------:R-:W-:-:S06]  /*3080*/  NOP ;  /* 0x0000000000007918 */ /* 0x000fcc0000000000 */
[----:B------:R-:W-:Y:S06]  /*3090*/  BAR.ARV 0x6, 0xa0 ;  /* 0x0182800000007b1d */ /* 0x000fec0000002000 */
[----:B------:R-:W4:Y:S01]  /*30a0*/  LDCU UR7, c[0x0][0x38c] ;  /* 0x00007180ff0777ac */ /* 0x000f220008000800 */
[----:B------:R-:W-:Y:S01]  /*30b0*/  IMAD.MOV.U32 R11, RZ, RZ, 0x1 ;  /* 0x00000001ff0b7424 */ /* 0x000fe200078e00ff */
[----:B------:R-:W-:Y:S01]  /*30c0*/  CS2R R8, SRZ ;  /* 0x0000000000087805 */ /* 0x000fe2000001ff00 */
[----:B------:R-:W-:Y:S01]  /*30d0*/  IMAD.MOV.U32 R10, RZ, RZ, RZ ;  /* 0x000000ffff0a7224 */ /* 0x000fe200078e00ff */
[----:B------:R-:W-:Y:S01]  /*30e0*/  UMOV UR18, URZ ;  /* 0x000000ff00127c82 */ /* 0x000fe20008000000 */
[----:B------:R-:W-:Y:S01]  /*30f0*/  UMOV UR17, URZ ;  /* 0x000000ff00117c82 */ /* 0x000fe20008000000 */
[----:B------:R-:W-:Y:S01]  /*3100*/  UMOV UR22, 0x0 ;  /* 0x0000000000167882 */ /* 0x000fe20000000000 */
[----:B------:R-:W-:Y:S01]  /*3110*/  UMOV UR23, 0x4400490 ;  /* 0x0440049000177882 */ /* 0x000fe20000000000 */
[----:B------:R-:W-:Y:S01]  /*3120*/  UMOV UR20, 0x0 ;  /* 0x0000000000147882 */ /* 0x000fe20000000000 */
[----:B------:R-:W-:Y:S01]  /*3130*/  UMOV UR21, 0x4400490 ;  /* 0x0440049000157882 */ /* 0x000fe20000000000 */
[----:B--2---:R-:W-:Y:S01]  /*3140*/  ULEA UR6, UR6, UR4, 0x18 ;  /* 0x0000000406067291 */ /* 0x004fe2000f8ec0ff */
[----:B------:R-:W2:Y:S03]  /*3150*/  LDCU UR4, c[0x0][0x38c] ;  /* 0x00007180ff0477ac */ /* 0x000ea60008000800 */
[----:B------:R-:W-:-:S02]  /*3160*/  UIADD3 UR11, UPT, UPT, UR6, 0x8800, URZ ;  /* 0x00008800060b7890 */ /* 0x000fc4000fffe0ff */
[----:B----4-:R-:W-:-:S03]  /*3170*/  UIADD3 UR7, UPT, UPT, UR7, 0x1f, URZ ;  /* 0x0000001f07077890 */ /* 0x010fc6000fffe0ff */
[----:B-1----:R-:W1:Y:S01]  /*3180*/  LDS R0, [UR6+0x190] ;  /* 0x00019006ff007984 */ /* 0x002e620008000800 */
[----:B------:R-:W-:Y:S02]  /*3190*/  UIADD3 UR12, UPT, UPT, UR6, 0x11800, URZ ;  /* 0x00011800060c7890 */ /* 0x000fe4000fffe0ff */
[----:B------:R-:W-:Y:S02]  /*31a0*/  USHF.R.S32.HI UR5, URZ, 0x1f, UR7 ;  /* 0x0000001fff057899 */ /* 0x000fe40008011407 */
[----:B------:R-:W-:Y:S02]  /*31b0*/  USHF.R.U32.HI UR11, URZ, 0x4, UR11 ;  /* 0x00000004ff0b7899 */ /* 0x000fe4000801160b */
[----:B------:R-:W-:Y:S02]  /*31c0*/  ULEA.HI UR5, UR5, UR7, URZ, 0x5 ;  /* 0x0000000705057291 */ /* 0x000fe4000f8f28ff */
[----:B------:R-:W-:Y:S02]  /*31d0*/  USHF.R.U32.HI UR12, URZ, 0x4, UR12 ;  /* 0x00000004ff0c7899 */ /* 0x000fe4000801160c */
[----:B------:R-:W-:-:S02]  /*31e0*/  USHF.R.S32.HI UR5, URZ, 0x5, UR5 ;  /* 0x00000005ff057899 */ /* 0x000fc40008011405 */
[----:B------:R-:W-:Y:S02]  /*31f0*/  ULOP3.LUT UR11, UR11, 0x3fff, URZ, 0xc0, !UPT ;  /* 0x00003fff0b0b7892 */ /* 0x000fe4000f8ec0ff */
[----:B------:R-:W-:Y:S02]  /*3200*/  UISETP.LT.AND UP0, UPT, UR5, 0x1, UPT ;  /* 0x000000010500788c */ /* 0x000fe4000bf01270 */
[----:B------:R-:W-:Y:S02]  /*3210*/  ULOP3.LUT UR12, UR12, 0x3fff, URZ, 0xc0, !UPT ;  /* 0x00003fff0c0c7892 */ /* 0x000fe4000f8ec0ff */
[----:B------:R-:W-:Y:S02]  /*3220*/  USEL UR10, UR5, 0x1, !UP0 ;  /* 0x00000001050a7887 */ /* 0x000fe4000c000000 */
[----:B------:R-:W-:Y:S02]  /*3230*/  ULOP3.LUT UR11, UR11, 0x10000, URZ, 0xfc, !UPT ;  /* 0x000100000b0b7892 */ /* 0x000fe4000f8efcff */
[----:B------:R-:W-:-:S02]  /*3240*/  ULOP3.LUT UR12, UR12, 0x10000, URZ, 0xfc, !UPT ;  /* 0x000100000c0c7892 */ /* 0x000fc4000f8efcff */
[----:B------:R-:W-:Y:S02]  /*3250*/  UIADD3 UR10, UPT, UPT, -UR10, URZ, URZ ;  /* 0x000000ff0a0a7290 */ /* 0x000fe4000fffe1ff */
[----:B--2---:R-:W-:Y:S01]  /*3260*/  UISETP.GE.AND UP3, UPT, UR4, 0x1, UPT ;  /* 0x000000010400788c */ /* 0x004fe2000bf66270 */
[----:B-1----:R-:W-:-:S15]  /*3270*/  R2UR UR19, R0 ;  /* 0x00000000001372ca */ /* 0x002fde00000e0000 */
.L_x_65:
[----:B------:R-:W-:Y:S02]  /*3280*/  LEA R0, R10, UR6, 0x3 ;  /* 0x000000060a007c11 */ /* 0x000fe4000f8e18ff */
[----:B------:R-:W-:Y:S02]  /*3290*/  SHF.L.U32 R2, R9, 0x1f, RZ ;  /* 0x0000001f09027819 */ /* 0x000fe400000006ff */
[----:B------:R-:W-:Y:S01]  /*32a0*/  PLOP3.LUT P0, PT, PT, PT, UP3, 0x80, 0x8 ;  /* 0x000000000008781c */ /* 0x000fe20003f0f038 */
[----:B------:R-:W-:Y:S01]  /*32b0*/  VIADD R3, R0, 0xf0 ;  /* 0x000000f000037836 */ /* 0x000fe20000000000 */
[----:B-1----:R-:W1:Y:S02]  /*32c0*/  SYNCS.PHASECHK.TRANS64.TRYWAIT P1, [R0+URZ+0xe0], R2 ;  /* 0x0000e002000075a7 */ /* 0x002e6400080211ff */
[----:B-1--4-:R-:W-:Y:S09]  /*32d0*/  @!P1 BRA `(.L_x_59) ;  /* 0x0000006400009947 */ /* 0x012ff20003800000 */
.L_x_162:
[----:B------:R-:W-:Y:S01]  /*32e0*/  LEA R4, R10, UR6, 0x4 ;  /* 0x000000060a047c11 */ /* 0x000fe2000f8e20ff */
[----:B------:R-:W-:Y:S01]  /*32f0*/  @UP3 ULEA UR4, UR17, UR6, 0x3 ;  /* 0x0000000611043291 */ /* 0x000fe2000f8e18ff */
[----:B------:R-:W-:Y:S01]  /*3300*/  PLOP3.LUT P2, PT, PT, PT, PT, 0x80, 0x8 ;  /* 0x000000000008781c */ /* 0x000fe20003f4f070 */
[----:B------:R-:W-:Y:S01]  /*3310*/  ULEA UR8, UR18, UR6, 0x3 ;  /* 0x0000000612087291 */ /* 0x000fe2000f8e18ff */
[----:B------:R-:W-:Y:S02]  /*3320*/  PRMT R3, RZ, 0x654, R3 ;  /* 0x00000654ff037816 */ /* 0x000fe40000000003 */
[----:B------:R-:W2:Y:S01]  /*3330*/  LDS.128 R4, [R4+0x170] ;  /* 0x0001700004047984 */ /* 0x000ea20000000c00 */
[----:B-1----:R-:W-:Y:S02]  /*3340*/  @P0 SHF.L.U32 R2, R8, 0x1f, RZ ;  /* 0x0000001f08020819 */ /* 0x002fe400000006ff */
[----:B------:R-:W-:Y:S01]  /*3350*/  SHF.L.U32 R0, R11, 0x1f, RZ ;  /* 0x0000001f0b007819 */ /* 0x000fe200000006ff */
[----:B------:R-:W-:Y:S01]  /*3360*/  @!PT LDS RZ, [RZ] ;  /* 0x00000000fffff984 */ /* 0x000fe20000000800 */
[----:B------:R-:W-:Y:S01]  /*3370*/  @!PT LDS RZ, [RZ] ;  /* 0x00000000fffff984 */ /* 0x000fe20000000800 */
[----:B------:R-:W-:Y:S01]  /*3380*/  @!PT LDS RZ, [RZ] ;  /* 0x00000000fffff984 */ /* 0x000fe20000000800 */
[----:B------:R-:W-:Y:S01]  /*3390*/  @!PT LDS RZ, [RZ] ;  /* 0x00000000fffff984 */ /* 0x000fe20000000800 */
[----:B------:R1:W-:Y:S06]  /*33a0*/  MEMBAR.ALL.CTA ;  /* 0x0000000000007992 */ /* 0x0003ec0000008000 */
[----:B-1----:R-:W1:Y:S02]  /*33b0*/  FENCE.VIEW.ASYNC.S ;  /* 0x00000000000073c6 */ /* 0x002e640000000000 */
[----:B-1----:R1:W-:Y:S01]  /*33c0*/  SYNCS.ARRIVE.TRANS64.RED.A1T0 RZ, [R3+URZ], RZ ;  /* 0x000000ff03ff79a7 */ /* 0x0023e200081004ff */
[----:B------:R1:W4:Y:S01]  /*33d0*/  @P0 SYNCS.PHASECHK.TRANS64.TRYWAIT P2, [UR4], R2 ;  /* 0x00000002ff0005a7 */ /* 0x0003220008041104 */
[----:B------:R-:W-:Y:S01]  /*33e0*/  ULEA.HI UR4, UR18, UR18, URZ, 0x1 ;  /* 0x0000001212047291 */ /* 0x000fe2000f8f08ff */
[----:B--2---:R-:W-:-:S03]  /*33f0*/  LOP3.LUT P1, RZ, R6, 0x1, RZ, 0xc0, !PT ;  /* 0x0000000106ff7812 */ /* 0x004fc6000782c0ff */
[----:B------:R-:W-:Y:S02]  /*3400*/  USHF.L.U32 UR9, UR4, 0x7, URZ ;  /* 0x0000000704097899 */ /* 0x000fe400080006ff */
[----:B------:R-:W-:Y:S02]  /*3410*/  ULOP3.LUT UR4, UR4, 0xffe, URZ, 0xc0, !UPT ;  /* 0x00000ffe04047892 */ /* 0x000fe4000f8ec0ff */
[----:B------:R-:W-:Y:S02]  /*3420*/  ULOP3.LUT UR9, UR9, 0xffffff00, URZ, 0xc0, !UPT ;  /* 0xffffff0009097892 */ /* 0x000fe4000f8ec0ff */
[----:B------:R-:W-:Y:S02]  /*3430*/  UIADD3 UR4, UPT, UPT, -UR4, UR18, URZ ;  /* 0x0000001204047290 */ /* 0x000fe4000fffe1ff */
[----:B------:R-:W-:Y:S01]  /*3440*/  UIADD3 UR9, UPT, UPT, UR19, UR9, URZ ;  /* 0x0000000913097290 */ /* 0x000fe2000fffe0ff */
[----:B------:R-:W2:Y:S03]  /*3450*/  SYNCS.PHASECHK.TRANS64.TRYWAIT P0, [UR8+0x120], R0 ;  /* 0x00012000ff0075a7 */ /* 0x000ea60008001108 */
[----:B------:R-:W-:Y:S01]  /*3460*/  ULEA UR9, UR4, UR9, 0x14 ;  /* 0x0000000904097291 */ /* 0x000fe2000f8ea0ff */
[----:B-12-4-:R-:W-:Y:S11]  /*3470*/  @!P0 BRA `(.L_x_60) ;  /* 0x0000006000ac8947 */ /* 0x016ff60003800000 */
.L_x_164:
[----:B------:R-:W-:Y:S01]  /*3480*/  IADD3 R10, PT, PT, R10, 0x1, RZ ;  /* 0x000000010a0a7810 */ /* 0x000fe20007ffe0ff */
[----:B------:R-:W-:Y:S06]  /*3490*/  BRA.U !UP3, `(.L_x_61) ;  /* 0x000000010b987547 */ /* 0x000fec000b800000 */
[----:B------:R-:W-:Y:S01]  /*34a0*/  UPLOP3.LUT UP4, UPT, UPT, UPT, UPT, 0x40, 0x4 ;  /* 0x000000000004789c */ /* 0x000fe20003f8e870 */
[----:B------:R-:W-:Y:S01]  /*34b0*/  UMOV UR16, UR10 ;  /* 0x0000000a00107c82 */ /* 0x000fe20008000000 */
[----:B------:R-:W-:Y:S01]  /*34c0*/  UMOV UR15, UR5 ;  /* 0x00000005000f7c82 */ /* 0x000fe20008000000 */
[----:B------:R-:W-:-:S08]  /*34d0*/  UMOV UR14, UR17 ;  /* 0x00000011000e7c82 */ /* 0x000fd00008000000 */
.L_x_64:
[----:B------:R-:W-:Y:S02]  /*34e0*/  UIADD3 UR16, UPT, UPT, UR16, 0x1, URZ ;  /* 0x0000000110107890 */ /* 0x000fe4000fffe0ff */
[----:B--2---:R-:W-:Y:S02]  /*34f0*/  ULEA UR7, UR14, UR6, 0x3 ;  /* 0x000000060e077291 */ /* 0x004fe4000f8e18ff */
[----:B------:R-:W-:Y:S01]  /*3500*/  UISETP.NE.AND UP0, UPT, UR16, URZ, UPT ;  /* 0x000000ff1000728c */ /* 0x000fe2000bf05270 */
[----:B----4-:R-:W-:Y:S10]  /*3510*/  @P2 BRA `(.L_x_62) ;  /* 0x00000000000c2947 */ /* 0x010ff40003800000 */
[----:B-1----:R-:W-:Y:S04]  /*3520*/  SHF.L.U32 R2, R8, 0x1f, RZ ;  /* 0x0000001f08027819 */ /* 0x002fe800000006ff */
[----:B------:R-:W1:Y:S02]  /*3530*/  SYNCS.PHASECHK.TRANS64.TRYWAIT P0, [UR7], R2 ;  /* 0x00000002ff0075a7 */ /* 0x000e640008001107 */
[----:B-1----:R-:W-:Y:S05]  /*3540*/  @!P0 BRA `(.L_x_63) ;  /* 0x0000006000908947 */ /* 0x002fea0003800000 */
.L_x_62:
[----:B------:R-:W-:Y:S01]  /*3550*/  UISETP.NE.AND UP1, UPT, UR15, 0x1, UPT ;  /* 0x000000010f00788c */ /* 0x000fe2000bf25270 */
[----:B------:R-:W-:Y:S01]  /*3560*/  PLOP3.LUT P2, PT, PT, PT, PT, 0x80, 0x8 ;  /* 0x000000000008781c */ /* 0x000fe20003f4f070 */
[----:B------:R-:W-:Y:S02]  /*3570*/  UIADD3 UR17, UPT, UPT, UR14, 0x1, URZ ;  /* 0x000000010e117890 */ /* 0x000fe4000fffe0ff */
[----:B------:R-:W-:Y:S02]  /*3580*/  ULEA UR24, UR14, UR12, 0xa ;  /* 0x0000000c0e187291 */ /* 0x000fe4000f8e50ff */
[----:B------:R-:W-:Y:S01]  /*3590*/  UISETP.NE.AND UP2, UPT, UR17, 0x9, UPT ;  /* 0x000000091100788c */ /* 0x000fe2000bf45270 */
[----:B------:R-:W-:Y:S01]  /*35a0*/  PLOP3.LUT P0, PT, PT, PT, UP1, 0x80, 0x8 ;  /* 0x000000000008781c */ /* 0x000fe20003f0f018 */
[----:B------:R-:W-:Y:S02]  /*35b0*/  ULEA UR26, UR14, UR11, 0x8 ;  /* 0x0000000b0e1a7291 */ /* 0x000fe4000f8e40ff */
[----:B------:R-:W-:Y:S02]  /*35c0*/  USEL UR13, URZ, 0x1, UP2 ;  /* 0x00000001ff0d7887 */ /* 0x000fe40009000000 */
[----:B------:R-:W-:Y:S02]  /*35d0*/  USEL UR17, UR17, URZ, UP2 ;  /* 0x000000ff11117287 */ /* 0x000fe40009000000 */
[----:B------:R-:W-:Y:S02]  /*35e0*/  UIADD3 UR30, UPT, UPT, UR24, 0x2, URZ ;  /* 0x00000002181e7890 */ /* 0x000fe4000fffe0ff */
[----:B------:R-:W-:Y:S01]  /*35f0*/  @UP1 ULEA UR4, UR17, UR6, 0x3 ;  /* 0x0000000611041291 */ /* 0x000fe2000f8e18ff */
[----:B------:R-:W-:Y:S01]  /*3600*/  LOP3.LUT R8, R8, UR13, RZ, 0x3c, !PT ;  /* 0x0000000d08087c12 */ /* 0x000fe2000f8e3cff */
[----:B------:R-:W-:Y:S02]  /*3610*/  UIADD3 UR28, UPT, UPT, UR26, 0x2, URZ ;  /* 0x000000021a1c7890 */ /* 0x000fe4000fffe0ff */
[----:B------:R-:W-:Y:S01]  /*3620*/  UIADD3 UR7, UPT, UPT, UR7, 0x48, URZ ;  /* 0x0000004807077890 */ /* 0x000fe2000fffe0ff */
[----:B-1----:R-:W-:Y:S01]  /*3630*/  @P0 SHF.L.U32 R0, R8, 0x1f, RZ ;  /* 0x0000001f08000819 */ /* 0x002fe200000006ff */
[----:B------:R-:W-:Y:S01]  /*3640*/  UMOV UR25, 0x80004020 ;  /* 0x8000402000197882 */ /* 0x000fe20000000000 */
[----:B------:R-:W-:Y:S01]  /*3650*/  UMOV UR27, 0x80004020 ;  /* 0x80004020001b7882 */ /* 0x000fe20000000000 */
[----:B------:R-:W-:Y:S01]  /*3660*/  UMOV UR31, 0x80004020 ;  /* 0x80004020001f7882 */ /* 0x000fe20000000000 */
[----:B------:R2:W4:Y:S01]  /*3670*/  @P0 SYNCS.PHASECHK.TRANS64.TRYWAIT P2, [UR4], R0 ;  /* 0x00000000ff0005a7 */ /* 0x0005220008041104 */
[----:B------:R-:W-:Y:S01]  /*3680*/  UIADD3 UR15, UPT, UPT, UR15, -0x1, URZ ;  /* 0xffffffff0f0f7890 */ /* 0x000fe2000fffe0ff */
[----:B------:R2:W-:Y:S01]  /*3690*/  UTCHMMA gdesc[UR26], gdesc[UR24], tmem[UR9], tmem[UR22], idesc[UR23], UP4 ;  /* 0x00ff16181a0075ea */ /* 0x0005e2000a000009 */
[----:B------:R-:W-:Y:S01]  /*36a0*/  UPLOP3.LUT UP4, UPT, UPT, UPT, UPT, 0x80, 0x8 ;  /* 0x000000000008789c */ /* 0x000fe20003f8f070 */
[----:B------:R-:W-:Y:S01]  /*36b0*/  UMOV UR29, 0x80004020 ;  /* 0x80004020001d7882 */ /* 0x000fe20000000000 */
[----:B------:R-:W-:Y:S01]  /*36c0*/  UMOV UR14, UR17 ;  /* 0x00000011000e7c82 */ /* 0x000fe20008000000 */
[----:B------:R2:W-:Y:S01]  /*36d0*/  UTCHMMA gdesc[UR28], gdesc[UR30], tmem[UR9], tmem[UR20], idesc[UR21], UPT ;  /* 0x00ff141e1c0075ea */ /* 0x0005e2000b800009 */
[----:B------:R2:W-:Y:S01]  /*36e0*/  UTCBAR [UR7], URZ ;  /* 0x000000ff070073e9 */ /* 0x0005e200080000ff */
[----:B------:R-:W-:Y:S06]  /*36f0*/  BRA.U UP0, `(.L_x_64) ;  /* 0xfffffffd00787547 */ /* 0x000fec000b83ffff */
.L_x_61:
[----:B------:R-:W-:Y:S01]  /*3700*/  UIADD3 UR18, UPT, UPT, UR18, 0x1, URZ ;  /* 0x0000000112127890 */ /* 0x000fe2000fffe0ff */
[C---:B------:R-:W-:Y:S01]  /*3710*/  ISETP.NE.AND P0, PT, R10.reuse, 0x2, PT ;  /* 0x000000020a00780c */ /* 0x040fe20003f05270 */
[----:B------:R-:W-:Y:S02]  /*3720*/  UIADD3 UR8, UPT, UPT, UR8, 0x100, URZ ;  /* 0x0000010008087890 */ /* 0x000fe4000fffe0ff */
[----:B------:R-:W-:Y:S01]  /*3730*/  UISETP.NE.AND UP0, UPT, UR18, 0x4, UPT ;  /* 0x000000041200788c */ /* 0x000fe2000bf05270 */
[----:B-12---:R-:W-:Y:S02]  /*3740*/  SEL R0, RZ, 0x1, P0 ;  /* 0x00000001ff007807 */ /* 0x006fe40000000000 */
[----:B------:R-:W-:Y:S01]  /*3750*/  SEL R10, R10, RZ, P0 ;  /* 0x000000ff0a0a7207 */ /* 0x000fe20000000000 */
[----:B------:R-:W-:Y:S01]  /*3760*/  USEL UR4, URZ, 0x1, UP0 ;  /* 0x00000001ff047887 */ /* 0x000fe20008000000 */
[----:B------:R-:W-:Y:S01]  /*3770*/  LOP3.LUT R9, R9, R0, RZ, 0x3c, !PT ;  /* 0x0000000009097212 */ /* 0x000fe200078e3cff */
[----:B------:R-:W-:Y:S01]  /*3780*/  USEL UR18, UR18, URZ, UP0 ;  /* 0x000000ff12127287 */ /* 0x000fe20008000000 */
[----:B------:R1:W-:Y:S03]  /*3790*/  UTCBAR [UR8], URZ ;  /* 0x000000ff080073e9 */ /* 0x0003e600080000ff */
[----:B------:R-:W-:Y:S01]  /*37a0*/  LOP3.LUT R11, R11, UR4, RZ, 0x3c, !PT ;  /* 0x000000040b0b7c12 */ /* 0x000fe2000f8e3cff */
[----:B------:R-:W-:Y:S07]  /*37b0*/  @P1 BRA `(.L_x_65) ;  /* 0xfffffff800b01947 */ /* 0x000fee000383ffff */
[----:B------:R-:W2:Y:S01]  /*37c0*/  S2UR UR4, SR_CgaCtaId ;  /* 0x00000000000479c3 */ /* 0x000ea20000008800 */
[----:B------:R-:W-:Y:S01]  /*37d0*/  ELECT P0, URZ, PT ;  /* 0x0000000000ff782f */ /* 0x000fe20003800000 */
[----:B------:R-:W-:Y:S01]  /*37e0*/  IMAD.MOV.U32 R0, RZ, RZ, 0x1 ;  /* 0x00000001ff007424 */ /* 0x000fe200078e00ff */
[----:B------:R-:W-:Y:S01]  /*37f0*/  UIADD3 UR6, UPT, UPT, UR6, 0x120, URZ ;  /* 0x0000012006067890 */ /* 0x000fe2000fffe0ff */
[----:B------:R-:W-:Y:S01]  /*3800*/  SHF.L.U32 R2, R11, 0x1f, RZ ;  /* 0x0000001f0b027819 */ /* 0x000fe200000006ff */
[----:B------:R-:W-:-:S03]  /*3810*/  UMOV UR5, 0x40 ;  /* 0x0000004000057882 */ /* 0x000fc60000000000 */
[----:B------:R-:W-:Y:S01]  /*3820*/  UVIRTCOUNT.DEALLOC.SMPOOL 0x80 ;  /* 0x000000800000784c */ /* 0x000fe20000000000 */
[----:B--2---:R-:W-:Y:S02]  /*3830*/  ULEA UR4, UR4, UR5, 0x18 ;  /* 0x0000000504047291 */ /* 0x004fe4000f8ec0ff */
[----:B------:R-:W-:-:S07]  /*3840*/  ULEA UR5, UR18, UR6, 0x3 ;  /* 0x0000000612057291 */ /* 0x000fce000f8e18ff */
[----:B------:R2:W-:Y:S02]  /*3850*/  @P0 STS.U8 [UR4+0x1c], R0 ;  /* 0x00001c00ff000988 */ /* 0x0005e40008000004 */
[----:B------:R-:W3:Y:S02]  /*3860*/  SYNCS.PHASECHK.TRANS64.TRYWAIT P0, [UR5], R2 ;  /* 0x00000002ff0075a7 */ /* 0x000ee40008001105 */
[----:B--23--:R-:W-:Y:S05]  /*3870*/  @!P0 BRA `(.L_x_66) ;  /* 0x0000005c00dc8947 */ /* 0x00cfea0003800000 */
.L_x_167:
[----:B------:R-:W-:-:S04]  /*3880*/  UIADD3 UR7, UPT, UPT, UR18, 0x1, URZ ;  /* 0x0000000112077890 */ /* 0x000fc8000fffe0ff */
[----:B------:R-:W-:-:S04]  /*3890*/  UISETP.NE.AND UP0, UPT, UR7, 0x4, UPT ;  /* 0x000000040700788c */ /* 0x000fc8000bf05270 */
[----:B-1----:R-:W-:Y:S02]  /*38a0*/  USEL UR8, URZ, 0x1, UP0 ;  /* 0x00000001ff087887 */ /* 0x002fe40008000000 */
[----:B------:R-:W-:-:S04]  /*38b0*/  USEL UR7, UR7, URZ, UP0 ;  /* 0x000000ff07077287 */ /* 0x000fc80008000000 */
[----:B------:R-:W-:Y:S01]  /*38c0*/  ULEA UR5, UR7, UR6, 0x3 ;  /* 0x0000000607057291 */ /* 0x000fe2000f8e18ff */
[----:B--2---:R-:W-:-:S04]  /*38d0*/  LOP3.LUT R2, R11, UR8, RZ, 0x3c, !PT ;  /* 0x000000080b027c12 */ /* 0x004fc8000f8e3cff */
[----:B------:R-:W-:-:S04]  /*38e0*/  SHF.L.U32 R3, R2, 0x1f, RZ ;  /* 0x0000001f02037819 */ /* 0x000fc800000006ff */
[----:B------:R-:W1:Y:S02]  /*38f0*/  SYNCS.PHASECHK.TRANS64.TRYWAIT P0, [UR5], R3 ;  /* 0x00000003ff0075a7 */ /* 0x000e640008001105 */
[----:B-1----:R-:W-:Y:S05]  /*3900*/  @!P0 BRA `(.L_x_67) ;  /* 0x0000005c00d08947 */ /* 0x002fea0003800000 */
.L_x_169:
        /* <DEDUP_REMOVED lines=9> */
.L_x_171:
[----:B------:R-:W-:-:S04]  /*39a0*/  UIADD3 UR7, UPT, UPT, UR7, 0x1, URZ ;  /* 0x0000000107077890 */ /* 0x000fc8000fffe0ff */
[----:B------:R-:W-:-:S04]  /*39b0*/  UISETP.NE.AND UP0, UPT, UR7, 0x4, UPT ;  /* 0x000000040700788c */ /* 0x000fc8000bf05270 */
[----:B------:R-:W-:Y:S02]  /*39c0*/  USEL UR5, URZ, 0x1, UP0 ;  /* 0x00000001ff057887 */ /* 0x000fe40008000000 */
[----:B------:R-:W-:-:S04]  /*39d0*/  USEL UR7, UR7, URZ, UP0 ;  /* 0x000000ff07077287 */ /* 0x000fc80008000000 */
[----:B------:R-:W-:Y:S01]  /*39e0*/  ULEA UR7, UR7, UR6, 0x3 ;  /* 0x0000000607077291 */ /* 0x000fe2000f8e18ff */
[----:B------:R-:W-:-:S04]  /*39f0*/  LOP3.LUT R2, R2, UR5, RZ, 0x3c, !PT ;  /* 0x0000000502027c12 */ /* 0x000fc8000f8e3cff */
[----:B------:R-:W-:-:S04]  /*3a00*/  SHF.L.U32 R2, R2, 0x1f, RZ ;  /* 0x0000001f02027819 */ /* 0x000fc800000006ff */
[----:B------:R-:W2:Y:S02]  /*3a10*/  SYNCS.PHASECHK.TRANS64.TRYWAIT P0, [UR7], R2 ;  /* 0x00000002ff0075a7 */ /* 0x000ea40008001107 */
[----:B--2---:R-:W-:Y:S05]  /*3a20*/  @!P0 BRA `(.L_x_69) ;  /* 0x0000005c00b88947 */ /* 0x004fea0003800000 */
.L_x_173:
[----:B------:R-:W-:Y:S01]  /*3a30*/  NOP ;  /* 0x0000000000007918 */ /* 0x000fe20000000000 */
[----:B-1----:R-:W1:Y:S01]  /*3a40*/  LDS R0, [UR4+0x14] ;  /* 0x00001404ff007984 */ /* 0x002e620008000800 */
[----:B------:R-:W-:Y:S01]  /*3a50*/  ULOP3.LUT UR6, UR19, 0xffff, URZ, 0xc0, !UPT ;  /* 0x0000ffff13067892 */ /* 0x000fe2000f8ec0ff */
[----:B------:R-:W-:Y:S01]  /*3a60*/  UMOV UR8, 0xffff ;  /* 0x0000ffff00087882 */ /* 0x000fe20000000000 */
[----:B------:R-:W-:Y:S02]  /*3a70*/  UMOV UR5, 0x1 ;  /* 0x0000000100057882 */ /* 0x000fe40000000000 */
[----:B------:R-:W-:-:S04]  /*3a80*/  USHF.R.U32.HI UR6, URZ, 0x5, UR6 ;  /* 0x00000005ff067899 */ /* 0x000fc80008011606 */
[----:B------:R-:W-:Y:S02]  /*3a90*/  USHF.L.U32 UR8, UR8, UR6, URZ ;  /* 0x0000000608087299 */ /* 0x000fe400080006ff */
[----:B------:R-:W-:-:S04]  /*3aa0*/  USHF.L.U32 UR5, UR5, UR6, URZ ;  /* 0x0000000605057299 */ /* 0x000fc800080006ff */
[----:B-1----:R-:W-:-:S04]  /*3ab0*/  LOP3.LUT R0, R0, UR8, RZ, 0xc0, !PT ;  /* 0x0000000800007c12 */ /* 0x002fc8000f8ec0ff */
[----:B------:R-:W-:-:S13]  /*3ac0*/  ISETP.NE.AND P0, PT, R0, UR8, PT ;  /* 0x0000000800007c0c */ /* 0x000fda000bf05270 */
[----:B------:R-:W-:Y:S05]  /*3ad0*/  @P0 BRA `(.L_x_70) ;  /* 0x0000000000580947 */ /* 0x000fea0003800000 */
[----:B------:R-:W1:Y:S02]  /*3ae0*/  LDS R0, [UR4+0x18] ;  /* 0x00001804ff007984 */ /* 0x000e640008000800 */
[----:B-1----:R-:W-:-:S04]  /*3af0*/  LOP3.LUT R0, R0, UR5, RZ, 0xc0, !PT ;  /* 0x0000000500007c12 */ /* 0x002fc8000f8ec0ff */
[----:B------:R-:W-:-:S13]  /*3b00*/  ISETP.NE.AND P0, PT, R0, UR5, PT ;  /* 0x0000000500007c0c */ /* 0x000fda000bf05270 */
[----:B------:R-:W-:Y:S05]  /*3b10*/  @P0 BRA `(.L_x_71) ;  /* 0x00000000003c0947 */ /* 0x000fea0003800000 */
[----:B------:R-:W1:Y:S01]  /*3b20*/  S2R R2, SR_LANEID ;  /* 0x0000000000027919 */ /* 0x000e620000000000 */
[----:B------:R-:W-:Y:S01]  /*3b30*/  ULOP3.LUT UR8, URZ, UR8, URZ, 0x33, !UPT ;  /* 0x00000008ff087292 */ /* 0x000fe2000f8e33ff */
[----:B------:R-:W-:Y:S02]  /*3b40*/  VOTEU.ANY UR7, UPT, PT ;  /* 0x0000000000077886 */ /* 0x000fe400038e0100 */
[----:B------:R-:W-:-:S03]  /*3b50*/  UFLO.U32 UR7, UR7 ;  /* 0x00000007000772bd */ /* 0x000fc600080e0000 */
[----:B------:R-:W-:-:S04]  /*3b60*/  IMAD.U32 R0, RZ, RZ, UR8 ;  /* 0x00000008ff007e24 */ /* 0x000fc8000f8e00ff */
[----:B------:R2:W3:Y:S02]  /*3b70*/  REDUX UR6, R0 ;  /* 0x00000000000673c4 */ /* 0x0004e40000000000 */
[----:B------:R1:W-:Y:S02]  /*3b80*/  UTCATOMSWS.AND URZ, UR8 ;  /* 0x0000000800ff79e3 */ /* 0x0003e40008000000 */
[----:B-1----:R-:W-:Y:S02]  /*3b90*/  ISETP.EQ.U32.AND P0, PT, R2, UR7, PT ;  /* 0x0000000702007c0c */ /* 0x002fe4000bf02070 */
[----:B--2---:R-:W-:Y:S02]  /*3ba0*/  LOP3.LUT R0, RZ, UR5, RZ, 0x33, !PT ;  /* 0x00000005ff007c12 */ /* 0x004fe4000f8e33ff */
[----:B---3--:R-:W-:Y:S02]  /*3bb0*/  MOV R2, UR6 ;  /* 0x0000000600027c02 */ /* 0x008fe40008000f00 */
[----:B------:R-:W1:Y:S07]  /*3bc0*/  REDUX UR5, R0 ;  /* 0x00000000000573c4 */ /* 0x000e6e0000000000 */
[----:B------:R2:W-:Y:S01]  /*3bd0*/  @P0 ATOMS.AND RZ, [UR4+0x14], R2 ;  /* 0x00001402ffff098c */ /* 0x0005e2000a800004 */
[----:B-1----:R-:W-:-:S05]  /*3be0*/  IMAD.U32 R0, RZ, RZ, UR5 ;  /* 0x00000005ff007e24 */ /* 0x002fca000f8e00ff */
[----:B------:R2:W-:Y:S01]  /*3bf0*/  @P0 ATOMS.AND RZ, [UR4+0x18], R0 ;  /* 0x00001800ffff098c */ /* 0x0005e2000a800004 */
[----:B------:R-:W-:Y:S05]  /*3c00*/  BRA `(.L_x_72) ;  /* 0x0000000000147947 */ /* 0x000fea0003800000 */
.L_x_71:
[----:B------:R-:W-:Y:S02]  /*3c10*/  MOV R2, 0x3c30 ;  /* 0x00003c3000027802 */ /* 0x000fe40000000f00 */
[----:B----45:R-:W-:Y:S05]  /*3c20*/  CALL.REL.NOINC `($__internal_0_$__cuda_sm10x_tcgen05_guardrail_trap_col_being_dealloced_not_returned_by_alloc) ;  /* 0x0000006000a07944 */ /* 0x030fea0003c00000 */
[----:B------:R-:W-:Y:S05]  /*3c30*/  BRA `(.L_x_72) ;  /* 0x0000000000087947 */ /* 0x000fea0003800000 */
.L_x_70:
[----:B------:R-:W-:Y:S02]  /*3c40*/  MOV R2, 0x3c60 ;  /* 0x00003c6000027802 */ /* 0x000fe40000000f00 */
[----:B----45:R-:W-:Y:S05]  /*3c50*/  CALL.REL.NOINC `($__internal_2_$__cuda_sm10x_tcgen05_guardrail_trap_unallocated_columns_being_dealloced) ;  /* 0x0000006000ac7944 */ /* 0x030fea0003c00000 */
.L_x_72:
[----:B------:R-:W-:Y:S01]  /*3c60*/  NOP ;  /* 0x0000000000007918 */ /* 0x000fe20000000000 */
[----:B------:R-:W-:Y:S05]  /*3c70*/  EXIT ;  /* 0x000000000000794d */ /* 0x000fea0003800000 */
.L_x_54:
[----:B------:R-:W-:-:S09]  /*3c80*/  UISETP.NE.OR UP2, UPT, UR8, 0x3, !UP2 ;  /* 0x000000030800788c */ /* 0x000fd2000d745670 */
[----:B------:R-:W-:Y:S05]  /*3c90*/  BRA.U UP2, `(.L_x_73) ;  /* 0x0000001102087547 */ /* 0x000fea000b800000 */
[----:B------:R-:W1:Y:S01]  /*3ca0*/  LDC R0, c[0x0][0xb30] ;  /* 0x0002cc00ff007b82 */ /* 0x000e620000000800 */
[----:B------:R-:W2:Y:S01]  /*3cb0*/  LDCU.64 UR8, c[0x0][0x888] ;  /* 0x00011100ff0877ac */ /* 0x000ea20008000a00 */
[----:B------:R-:W-:Y:S02]  /*3cc0*/  HFMA2 R27, -RZ, RZ, 0, 0 ;  /* 0x00000000ff1b7431 */ /* 0x000fe400000001ff */
[----:B------:R-:W-:Y:S01]  /*3cd0*/  IMAD.MOV.U32 R29, RZ, RZ, 0x1 ;  /* 0x00000001ff1d7424 */ /* 0x000fe200078e00ff */
[----:B------:R-:W-:Y:S01]  /*3ce0*/  MOV R25, 0x2000 ;  /* 0x0000200000197802 */ /* 0x000fe20000000f00 */
[----:B------:R-:W4:Y:S01]  /*3cf0*/  LDCU.64 UR4, c[0x0][0x890] ;  /* 0x00011200ff0477ac */ /* 0x000f220008000a00 */
[----:B------:R-:W-:Y:S01]  /*3d00*/  IMAD.MOV.U32 R28, RZ, RZ, RZ ;  /* 0x000000ffff1c7224 */ /* 0x000fe200078e00ff */
[----:B------:R-:W3:Y:S01]  /*3d10*/  LDC R24, c[0x0][0x370] ;  /* 0x0000dc00ff187b82 */ /* 0x000ee20000000800 */
[----:B------:R-:W-:Y:S01]  /*3d20*/  UMOV UR7, 0x400 ;  /* 0x0000040000077882 */ /* 0x000fe20000000000 */
[----:B------:R-:W-:-:S02]  /*3d30*/  UPLOP3.LUT UP1, UPT, UPT, UPT, UPT, 0x40, 0x4 ;  /* 0x000000000004789c */ /* 0x000fc40003f2e870 */
[----:B------:R-:W-:-:S04]  /*3d40*/  ULEA UR7, UR37, UR7, 0x18 ;  /* 0x0000000725077291 */ /* 0x000fc8000f8ec0ff */
[----:B------:R-:W3:Y:S01]  /*3d50*/  LDC R3, c[0x0][0xb0c] ;  /* 0x0002c300ff037b82 */ /* 0x000ee20000000800 */
[----:B------:R-:W-:Y:S02]  /*3d60*/  UIADD3 UR13, UPT, UPT, UR7, 0xa8, URZ ;  /* 0x000000a8070d7890 */ /* 0x000fe4000fffe0ff */
[----:B--2---:R-:W-:Y:S02]  /*3d70*/  UISETP.NE.U32.AND UP2, UPT, UR8, URZ, UPT ;  /* 0x000000ff0800728c */ /* 0x004fe4000bf45070 */
[----:B------:R-:W-:Y:S02]  /*3d80*/  UIADD3 UR33, UPT, UPT, UR7, 0x90, URZ ;  /* 0x0000009007217890 */ /* 0x000fe4000fffe0ff */
[----:B----4-:R-:W-:Y:S01]  /*3d90*/  UISETP.NE.U32.AND UP3, UPT, UR4, URZ, UPT ;  /* 0x000000ff0400728c */ /* 0x010fe2000bf65070 */
[----:B------:R-:W2:Y:S01]  /*3da0*/  LDC R18, c[0x0][0xb20] ;  /* 0x0002c800ff127b82 */ /* 0x000ea20000000800 */
[----:B-1----:R-:W-:Y:S01]  /*3db0*/  ISETP.NE.AND P1, PT, R0, 0x1, PT ;  /* 0x000000010000780c */ /* 0x002fe20003f25270 */
[----:B------:R-:W-:-:S02]  /*3dc0*/  UISETP.NE.AND.EX UP2, UPT, UR9, URZ, UPT, UP2 ;  /* 0x000000ff0900728c */ /* 0x000fc4000bf45320 */
[----:B------:R-:W-:Y:S02]  /*3dd0*/  UIADD3 UR25, UPT, UPT, UR7, 0x98, URZ ;  /* 0x0000009807197890 */ /* 0x000fe4000fffe0ff */
[----:B------:R-:W-:Y:S02]  /*3de0*/  UIADD3 UR17, UPT, UPT, UR7, 0xa0, URZ ;  /* 0x000000a007117890 */ /* 0x000fe4000fffe0ff */
[----:B------:R-:W1:Y:S01]  /*3df0*/  LDC.64 R30, c[0x0][0x348] ;  /* 0x0000d200ff1e7b82 */ /* 0x000e620000000a00 */
[----:B------:R-:W-:Y:S02]  /*3e00*/  UPRMT UR13, UR37, 0x654, UR13 ;  /* 0x00000654250d7896 */ /* 0x000fe4000800000d */
[----:B------:R-:W-:-:S05]  /*3e10*/  UISETP.NE.AND.EX UP3, UPT, UR5, URZ, UPT, UP3 ;  /* 0x000000ff0500728c */ /* 0x000fca000bf65330 */
[----:B------:R-:W4:Y:S08]  /*3e20*/  LDC.64 R16, c[0x0][0xb10] ;  /* 0x0002c400ff107b82 */ /* 0x000f300000000a00 */
[----:B------:R-:W1:Y:S08]  /*3e30*/  LDC.64 R6, c[0x0][0xb18] ;  /* 0x0002c600ff067b82 */ /* 0x000e700000000a00 */
[----:B------:R-:W1:Y:S08]  /*3e40*/  LDC.64 R4, c[0x0][0xb28] ;  /* 0x0002ca00ff047b82 */ /* 0x000e700000000a00 */
[----:B--23--:R-:W1:Y:S02]  /*3e50*/  LDC R19, c[0x0][0x374] ;  /* 0x0000dd00ff137b82 */ /* 0x00ce640000000800 */
.L_x_84:
[C---:B------:R-:W-:Y:S02]  /*3e60*/  LEA R0, R28.reuse, UR7, 0x3 ;  /* 0x000000071c007c11 */ /* 0x040fe4000f8e18ff */
[----:B------:R-:W-:Y:S02]  /*3e70*/  SHF.L.U32 R2, R27, 0x1f, RZ ;  /* 0x0000001f1b027819 */ /* 0x000fe400000006ff */
[----:B------:R-:W-:Y:S02]  /*3e80*/  LEA R20, R28, UR7, 0x4 ;  /* 0x000000071c147c11 */ /* 0x000fe4000f8e20ff */
[----:B--2---:R-:W2:Y:S02]  /*3e90*/  SYNCS.PHASECHK.TRANS64.TRYWAIT P0, [R0+URZ+0xe0], R2 ;  /* 0x0000e002000075a7 */ /* 0x004ea400080011ff */
[----:B--2---:R-:W-:Y:S05]  /*3ea0*/  @!P0 BRA `(.L_x_74) ;  /* 0x0000005800b08947 */ /* 0x004fea0003800000 */
.L_x_174:
[----:B------:R-:W-:Y:S01]  /*3eb0*/  ISETP.GE.AND P0, PT, R40, 0x1, PT ;  /* 0x000000012800780c */ /* 0x000fe20003f06270 */
[----:B------:R-:W3:Y:S01]  /*3ec0*/  LDS.128 R20, [R20+0x170] ;  /* 0x0001700014147984 */ /* 0x000ee20000000c00 */
[----:B--2---:R-:W-:Y:S01]  /*3ed0*/  VIADD R0, R0, 0xf0 ;  /* 0x000000f000007836 */ /* 0x004fe20000000000 */
[----:B------:R-:W-:Y:S01]  /*3ee0*/  @!PT LDS RZ, [RZ] ;  /* 0x00000000fffff984 */ /* 0x000fe20000000800 */
[----:B------:R-:W-:Y:S01]  /*3ef0*/  @!PT LDS RZ, [RZ] ;  /* 0x00000000fffff984 */ /* 0x000fe20000000800 */
[----:B------:R-:W-:Y:S01]  /*3f00*/  @!PT LDS RZ, [RZ] ;  /* 0x00000000fffff984 */ /* 0x000fe20000000800 */
[----:B------:R-:W-:Y:S01]  /*3f10*/  @!PT LDS RZ, [RZ] ;  /* 0x00000000fffff984 */ /* 0x000fe20000000800 */
[----:B------:R2:W-:Y:S06]  /*3f20*/  MEMBAR.ALL.CTA ;  /* 0x0000000000007992 */ /* 0x0005ec0000008000 */
[----:B--2---:R-:W2:Y:S01]  /*3f30*/  FENCE.VIEW.ASYNC.S ;  /* 0x00000000000073c6 */ /* 0x004ea20000000000 */
[----:B------:R-:W-:Y:S04]  /*3f40*/  PRMT R0, RZ, 0x654, R0 ;  /* 0x00000654ff007816 */ /* 0x000fe80000000000 */
[----:B--2---:R2:W-:Y:S01]  /*3f50*/  SYNCS.ARRIVE.TRANS64.RED.A1T0 RZ, [R0+URZ], RZ ;  /* 0x000000ff00ff79a7 */ /* 0x0045e200081004ff */
[----:B---3--:R-:W-:Y:S11]  /*3f60*/  LOP3.LUT P3, RZ, R22, 0x1, RZ, 0xc0, !PT ;  /* 0x0000000116ff7812 */ /* 0x008ff6000786c0ff */
[----:B------:R-:W-:Y:S02]  /*3f70*/  @!UPT UIADD3 URZ, UPT, UPT, URZ, URZ, URZ ;  /* 0x000000fffffff290 */ /* 0x000fe4000fffe0ff */
[----:B------:R-:W-:Y:S02]  /*3f80*/  @P3 MOV R11, R20 ;  /* 0x00000014000b3202 */ /* 0x000fe40000000f00 */
[----:B------:R-:W-:Y:S01]  /*3f90*/  @P3 LOP3.LUT R10, R21, 0xffff, RZ, 0xc0, !PT ;  /* 0x0000ffff150a3812 */ /* 0x000fe200078ec0ff */
[----:B--2---:R-:W-:Y:S06]  /*3fa0*/  @!P0 BRA `(.L_x_75) ;  /* 0x0000000000a48947 */ /* 0x004fec0003800000 */
[-C--:B-1----:R-:W-:Y:S01]  /*3fb0*/  IMAD.HI.U32 R0, R19, R7.reuse, RZ ;  /* 0x0000000713007227 */ /* 0x082fe200078e00ff */
[----:B------:R-:W-:Y:S02]  /*3fc0*/  ISETP.NE.AND P0, PT, R6, 0x1, PT ;  /* 0x000000010600780c */ /* 0x000fe40003f05270 */
[----:B------:R-:W-:Y:S01]  /*3fd0*/  ISETP.NE.AND P2, PT, R40, 0x1, PT ;  /* 0x000000012800780c */ /* 0x000fe20003f45270 */
[----:B----4-:R-:W-:Y:S01]  /*3fe0*/  IMAD.HI.U32 R9, R24, R16, RZ ;  /* 0x0000001018097227 */ /* 0x010fe200078e00ff */
[----:B------:R-:W-:Y:S02]  /*3ff0*/  SHF.R.U32.HI R0, RZ, R18, R0 ;  /* 0x00000012ff007219 */ /* 0x000fe40000011600 */
[----:B------:R-:W-:Y:S01]  /*4000*/  ISETP.NE.AND P4, PT, R3, 0x1, PT ;  /* 0x000000010300780c */ /* 0x000fe20003f85270 */
[----:B------:R-:W-:Y:S01]  /*4010*/  IMAD.HI.U32 R13, R10, R7, RZ ;  /* 0x000000070a0d7227 */ /* 0x000fe200078e00ff */
[----:B------:R-:W-:Y:S02]  /*4020*/  SHF.R.U32.HI R9, RZ, R17, R9 ;  /* 0x00000011ff097219 */ /* 0x000fe40000011609 */
[----:B------:R-:W-:Y:S01]  /*4030*/  SEL R0, R19, R0, !P0 ;  /* 0x0000000013007207 */ /* 0x000fe20004000000 */
[----:B------:R-:W-:Y:S01]  /*4040*/  IMAD.HI.U32 R12, R11, R16, RZ ;  /* 0x000000100b0c7227 */ /* 0x000fe200078e00ff */
[----:B------:R-:W-:Y:S03]  /*4050*/  SEL R9, R24, R9, !P4 ;  /* 0x0000000918097207 */ /* 0x000fe60006000000 */
[-C--:B------:R-:W-:Y:S01]  /*4060*/  IMAD.HI.U32 R8, R0, R4.reuse, RZ ;  /* 0x0000000400087227 */ /* 0x080fe200078e00ff */
[----:B------:R-:W-:Y:S03]  /*4070*/  SHF.R.U32.HI R12, RZ, R17, R12 ;  /* 0x00000011ff0c7219 */ /* 0x000fe6000001160c */
[----:B------:R-:W-:Y:S01]  /*4080*/  IMAD.HI.U32 R2, R9, R4, RZ ;  /* 0x0000000409027227 */ /* 0x000fe200078e00ff */
[-C--:B------:R-:W-:Y:S02]  /*4090*/  @P2 SHF.R.U32.HI R0, RZ, R5.reuse, R8 ;  /* 0x00000005ff002219 */ /* 0x080fe40000011608 */
[----:B------:R-:W-:Y:S02]  /*40a0*/  SHF.R.U32.HI R8, RZ, R18, R13 ;  /* 0x00000012ff087219 */ /* 0x000fe4000001160d */
[----:B------:R-:W-:Y:S01]  /*40b0*/  @P2 SHF.R.U32.HI R9, RZ, R5, R2 ;  /* 0x00000005ff092219 */ /* 0x000fe20000011602 */
[----:B------:R-:W-:Y:S01]  /*40c0*/  IMAD R0, R40, R0, RZ ;  /* 0x0000000028007224 */ /* 0x000fe200078e02ff */
[----:B------:R-:W-:Y:S02]  /*40d0*/  SEL R8, R10, R8, !P0 ;  /* 0x000000080a087207 */ /* 0x000fe40004000000 */
[----:B------:R-:W-:Y:S01]  /*40e0*/  SEL R2, R11, R12, !P4 ;  /* 0x0000000c0b027207 */ /* 0x000fe20006000000 */
[----:B------:R-:W-:Y:S01]  /*40f0*/  IMAD R12, R40, R9, RZ ;  /* 0x00000009280c7224 */ /* 0x000fe200078e02ff */
[C---:B------:R-:W-:Y:S01]  /*4100*/  ISETP.GE.AND P0, PT, R8.reuse, R0, PT ;  /* 0x000000000800720c */ /* 0x040fe20003f06270 */
[----:B------:R-:W-:Y:S03]  /*4110*/  IMAD.HI.U32 R0, R8, R4, RZ ;  /* 0x0000000408007227 */ /* 0x000fe600078e00ff */
[----:B------:R-:W-:Y:S02]  /*4120*/  ISETP.GE.OR P0, PT, R2, R12, P0 ;  /* 0x0000000c0200720c */ /* 0x000fe40000706670 */
[-C--:B------:R-:W-:Y:S04]  /*4130*/  SHF.R.U32.HI R0, RZ, R5.reuse, R0 ;  /* 0x00000005ff007219 */ /* 0x080fe80000011600 */
[----:B------:R-:W-:Y:S05]  /*4140*/  SEL R13, R8, R0, !P2 ;  /* 0x00000000080d7207 */ /* 0x000fea0005000000 */
[----:B------:R-:W-:Y:S02]  /*4150*/  IMAD.MOV R12, RZ, RZ, -R13 ;  /* 0x000000ffff0c7224 */ /* 0x000fe400078e0a0d */
[----:B------:R-:W-:Y:S04]  /*4160*/  @!P0 IMAD.HI.U32 R0, R2, R4, RZ ;  /* 0x0000000402008227 */ /* 0x000fe800078e00ff */
[----:B------:R-:W-:Y:S01]  /*4170*/  IMAD R12, R40, R12, R8 ;  /* 0x0000000c280c7224 */ /* 0x000fe200078e0208 */
[----:B------:R-:W-:Y:S04]  /*4180*/  @!P0 SHF.R.U32.HI R0, RZ, R5, R0 ;  /* 0x00000005ff008219 */ /* 0x000fe80000011600 */
[----:B------:R-:W-:Y:S04]  /*4190*/  @!P0 SEL R0, R2, R0, !P2 ;  /* 0x0000000002008207 */ /* 0x000fe80005000000 */
[----:B------:R-:W-:Y:S01]  /*41a0*/  @!P0 IADD3 R13, PT, PT, R13, -R0, RZ ;  /* 0x800000000d0d8210 */ /* 0x000fe20007ffe0ff */
[----:B------:R-:W-:Y:S01]  /*41b0*/  @!P0 IMAD R0, R9, R12, R0 ;  /* 0x0000000c09008224 */ /* 0x000fe200078e0200 */
[----:B------:R-:W-:Y:S01]  /*41c0*/  IADD3 R9, PT, PT, -R8, RZ, RZ ;  /* 0x000000ff08097210 */ /* 0x000fe20007ffe1ff */
[--C-:B------:R-:W-:Y:S02]  /*41d0*/  IMAD.MOV R12, RZ, RZ, -R2.reuse ;  /* 0x000000ffff0c7224 */ /* 0x100fe400078e0a02 */
[----:B------:R-:W-:Y:S02]  /*41e0*/  @!P0 IMAD R8, R13, R40, R2 ;  /* 0x000000280d088224 */ /* 0x000fe400078e0202 */
[----:B------:R-:W-:Y:S02]  /*41f0*/  @!P0 IMAD.MOV.U32 R2, RZ, RZ, R0 ;  /* 0x000000ffff028224 */ /* 0x000fe400078e0000 */
[----:B------:R-:W-:Y:S02]  /*4200*/  IMAD R11, R3, R12, R11 ;  /* 0x0000000c030b7224 */ /* 0x000fe400078e020b */
[----:B------:R-:W-:Y:S02]  /*4210*/  IMAD R10, R6, R9, R10 ;  /* 0x00000009060a7224 */ /* 0x000fe400078e020a */
[----:B------:R-:W-:Y:S02]  /*4220*/  IMAD R11, R2, R3, R11 ;  /* 0x00000003020b7224 */ /* 0x000fe400078e020b */
[----:B------:R-:W-:Y:S02]  /*4230*/  IMAD R10, R8, R6, R10 ;  /* 0x00000006080a7224 */ /* 0x000fe400078e020a */
.L_x_75:
[----:B------:R-:W-:Y:S05]  /*4240*/  BRA.U UP1, `(.L_x_76) ;  /* 0x0000000101107547 */ /* 0x000fea000b800000 */
[----:B------:R-:W-:Y:S04]  /*4250*/  MOV R2, UR6 ;  /* 0x0000000600027c02 */ /* 0x000fe80008000f00 */
[----:B------:R-:W-:Y:S04]  /*4260*/  SHF.L.U32 R2, R2, 0x1f, RZ ;  /* 0x0000001f02027819 */ /* 0x000fe800000006ff */
[----:B------:R-:W2:Y:S02]  /*4270*/  SYNCS.PHASECHK.TRANS64.TRYWAIT P0, [UR7+0xd8], R2 ;  /* 0x0000d802ff0075a7 */ /* 0x000ea40008001107 */
[----:B--2---:R-:W-:Y:S05]  /*4280*/  @!P0 BRA `(.L_x_77) ;  /* 0x0000005400cc8947 */ /* 0x004fea0003800000 */
.L_x_76:
[----:B------:R-:W-:Y:S02]  /*4290*/  R2UR UR35, R15 ;  /* 0x000000000f2372ca */ /* 0x000fe400000e0000 */
[----:B------:R-:W-:Y:S02]  /*42a0*/  R2UR UR34, R14 ;  /* 0x000000000e2272ca */ /* 0x000fe400000e0000 */
[----:B------:R-:W-:Y:S02]  /*42b0*/  ISETP.NE.U32.AND P2, PT, RZ, UR4, PT ;  /* 0x00000004ff007c0c */ /* 0x000fe4000bf45070 */
[----:B------:R-:W-:Y:S02]  /*42c0*/  SHF.L.U32 R14, R29, 0x1f, RZ ;  /* 0x0000001f1d0e7819 */ /* 0x000fe400000006ff */
[----:B------:R-:W-:Y:S05]  /*42d0*/  ISETP.NE.AND.EX P2, PT, RZ, UR5, PT, P2 ;  /* 0x00000005ff007c0c */ /* 0x000fea000bf45320 */
[----:B------:R-:W-:Y:S02]  /*42e0*/  USHF.L.U32 UR35, UR35, 0x6, URZ ;  /* 0x0000000623237899 */ /* 0x000fe400080006ff */
[----:B------:R-:W-:Y:S01]  /*42f0*/  USHF.L.U32 UR34, UR34, 0x8, URZ ;  /* 0x0000000822227899 */ /* 0x000fe200080006ff */
[----:B------:R-:W-:Y:S11]  /*4300*/  BRA.U !UP3, `(.L_x_78) ;  /* 0x000000010b347547 */ /* 0x000ff6000b800000 */
[----:B------:R-:W-:Y:S01]  /*4310*/  UPLOP3.LUT UP0, UPT, UPT, UPT, UP2, 0x80, 0x8 ;  /* 0x000000000008789c */ /* 0x000fe20003f0f020 */
[----:B--2---:R-:W-:Y:S02]  /*4320*/  HFMA2 R0, -RZ, RZ, 0, 5.9604644775390625e-08 ;  /* 0x00000001ff007431 */ /* 0x004fe400000001ff */
[----:B------:R-:W-:Y:S03]  /*4330*/  IMAD.MOV.U32 R88, RZ, RZ, 0x1 ;  /* 0x00000001ff587424 */ /* 0x000fe600078e00ff */
[----:B------:R-:W-:Y:S05]  /*4340*/  PLOP3.LUT P0, PT, PT, PT, UP0, 0x80, 0x8 ;  /* 0x000000000008781c */ /* 0x000fea0003f0f008 */
[----:B------:R-:W2:Y:S01]  /*4350*/  @UP0 LDCU.64 UR10, c[0x0][0x888] ;  /* 0x00011100ff0a07ac */ /* 0x000ea20008000a00 */
[----:B------:R-:W-:Y:S07]  /*4360*/  @UP0 UIMAD UR8, UR36, UR4, URZ ;  /* 0x00000004240802a4 */ /* 0x000fee000f8e02ff */
[----:B------:R-:W-:Y:S01]  /*4370*/  @!P0 PRMT R88, R0, 0x7610, R88 ;  /* 0x0000761000588816 */ /* 0x000fe20000000058 */
[----:B--2---:R-:W-:Y:S03]  /*4380*/  @UP0 UIMAD.WIDE UR10, UR8, 0x4, UR10 ;  /* 0x00000004080a08a5 */ /* 0x004fe6000f8e020a */
[----:B------:R-:W2:Y:S03]  /*4390*/  @!UP0 LDCU UR8, c[0x0][0x880] ;  /* 0x00011000ff0887ac */ /* 0x000ea60008000800 */
[----:B------:R-:W-:Y:S01]  /*43a0*/  IMAD.U32 R8, RZ, RZ, UR10 ;  /* 0x0000000aff087e24 */ /* 0x000fe2000f8e00ff */
[----:B------:R-:W-:Y:S05]  /*43b0*/  MOV R9, UR11 ;  /* 0x0000000b00097c02 */ /* 0x000fea0008000f00 */
[----:B-----5:R3:W5:Y:S02]  /*43c0*/  @P0 LDG.E R49, desc[UR46][R8.64] ;  /* 0x0000002e08310981 */ /* 0x020764000c1e1900 */
[----:B--23--:R-:W-:Y:S07]  /*43d0*/  @!P0 IMAD.U32 R49, RZ, RZ, UR8 ;  /* 0x00000008ff318e24 */ /* 0x00cfee000f8e00ff */
.L_x_78:
[----:B-----5:R-:W-:Y:S01]  /*43e0*/  @!P2 FSETP.EQ.AND P0, PT, R49, RZ, PT ;  /* 0x000000ff3100a20b */ /* 0x020fe20003f02000 */
[----:B------:R-:W-:Y:S01]  /*43f0*/  @!UPT UIADD3 URZ, UPT, UPT, URZ, URZ, URZ ;  /* 0x000000fffffff290 */ /* 0x000fe2000fffe0ff */
[----:B------:R-:W-:Y:S11]  /*4400*/  @!P2 BRA `(.L_x_79) ;  /* 0x000000000014a947 */ /* 0x000ff60003800000 */
[----:B------:R-:W-:Y:S02]  /*4410*/  LOP3.LUT P2, RZ, R88, 0xff, RZ, 0xc0, !PT ;  /* 0x000000ff58ff7812 */ /* 0x000fe4000784c0ff */
[----:B------:R-:W-:Y:S04]  /*4420*/  PLOP3.LUT P0, PT, PT, PT, UP0, 0x80, 0x8 ;  /* 0x000000000008781c */ /* 0x000fe80003f0f008 */
[----:B------:R-:W-:Y:S07]  /*4430*/  PLOP3.LUT P0, PT, P0, PT, PT, 0x8, 0x80 ;  /* 0x000000000080781c */ /* 0x000fee000070e170 */
[----:B------:R-:W-:Y:S11]  /*4440*/  @P2 FSETP.EQ.AND P0, PT, R49, RZ, PT ;  /* 0x000000ff3100220b */ /* 0x000ff60003f02000 */
[----:B------:R-:W-:Y:S02]  /*4450*/  @!UPT UIADD3 URZ, UPT, UPT, URZ, URZ, URZ ;  /* 0x000000fffffff290 */ /* 0x000fe4000fffe0ff */
.L_x_79:
[----:B------:R-:W3:Y:S01]  /*4460*/  SYNCS.PHASECHK.TRANS64.TRYWAIT P2, [UR7+0xb0], R14 ;  /* 0x0000b00eff0075a7 */ /* 0x000ee20008041107 */
[----:B------:R-:W-:Y:S04]  /*4470*/  ELECT P4, URZ, PT ;  /* 0x0000000000ff782f */ /* 0x000fe80003880000 */
[----:B------:R-:W-:Y:S11]  /*4480*/  PLOP3.LUT P4, PT, P0, P4, PT, 0xf2, 0x2f ;  /* 0x00000000002f781c */ /* 0x000ff60000789e72 */
[----:B------:R-:W-:Y:S02]  /*4490*/  @!UPT UIADD3 URZ, UPT, UPT, URZ, URZ, URZ ;  /* 0x000000fffffff290 */ /* 0x000fe4000fffe0ff */
[----:B-1----:R-:W-:Y:S05]  /*44a0*/  @!P4 IADD3 R8, P0, PT, R30, 0x580, RZ ;  /* 0x000005801e08c810 */ /* 0x002fea0007f1e0ff */
[----:B--2---:R-:W-:Y:S01]  /*44b0*/  @!P4 IMAD.X R2, RZ, RZ, R31, P0 ;  /* 0x000000ffff02c224 */ /* 0x004fe200000e061f */
[----:B---3--:R-:W-:Y:S07]  /*44c0*/  @!P2 BRA `(.L_x_80) ;  /* 0x000000540054a947 */ /* 0x008fee0003800000 */
.L_x_177:
[----:B------:R-:W-:Y:S01]  /*44d0*/  @!P4 R2UR UR8, R2 ;  /* 0x000000000208c2ca */ /* 0x000fe200000e0000 */
[----:B------:R-:W-:Y:S01]  /*44e0*/  VOTEU.ALL UP1, P4 ;  /* 0x0000000000ff7886 */ /* 0x000fe20002020000 */
[----:B------:R-:W-:Y:S01]  /*44f0*/  @!P4 R2UR UR9, R8 ;  /* 0x000000000809c2ca */ /* 0x000fe200000e0000 */
[----:B-1----:R-:W-:Y:S01]  /*4500*/  @!P4 IMAD.MOV.U32 R0, RZ, RZ, 0x2000 ;  /* 0x00002000ff00c424 */ /* 0x002fe200078e00ff */
[----:B------:R-:W-:Y:S01]  /*4510*/  UMOV UR10, 0x0 ;  /* 0x00000000000a7882 */ /* 0x000fe20000000000 */
[----:B------:R-:W-:Y:S01]  /*4520*/  UMOV UR11, 0x10000000 ;  /* 0x10000000000b7882 */ /* 0x000fe20000000000 */
[----:B------:R-:W-:Y:S01]  /*4530*/  @!UP1 UIADD3 UR32, UPT, UPT, UR7, 0x400, URZ ;  /* 0x0000040007209890 */ /* 0x000fe2000fffe0ff */
[----:B------:R-:W-:Y:S06]  /*4540*/  VOTEU.ALL UP1, P4 ;  /* 0x0000000000ff7886 */ /* 0x000fec0002020000 */
[----:B------:R-:W-:Y:S01]  /*4550*/  IMAD.U32 R9, RZ, RZ, UR8 ;  /* 0x00000008ff097e24 */ /* 0x000fe2000f8e00ff */
[----:B------:R-:W-:Y:S01]  /*4560*/  UPRMT UR8, UR37, 0x654, UR33 ;  /* 0x0000065425087896 */ /* 0x000fe20008000021 */
[----:B------:R-:W-:Y:S03]  /*4570*/  IMAD.U32 R8, RZ, RZ, UR9 ;  /* 0x00000009ff087e24 */ /* 0x000fe6000f8e00ff */
[----:B------:R-:W-:Y:S02]  /*4580*/  @!P4 R2UR UR15, R9 ;  /* 0x00000000090fc2ca */ /* 0x000fe400000e0000 */
[----:B------:R-:W-:Y:S02]  /*4590*/  @!P4 R2UR UR14, R8 ;  /* 0x00000000080ec2ca */ /* 0x000fe400000e0000 */
[----:B------:R-:W-:Y:S05]  /*45a0*/  @!P4 IADD3 R8, P0, PT, R30, 0x580, RZ ;  /* 0x000005801e08c810 */ /* 0x000fea0007f1e0ff */
[----:B------:R-:W-:Y:S06]  /*45b0*/  @!P4 IMAD.X R2, RZ, RZ, R31, P0 ;  /* 0x000000ffff02c224 */ /* 0x000fec00000e061f */
[----:B------:R1:W-:Y:S01]  /*45c0*/  @!UP1 UTMALDG.3D [UR32], [UR14], desc[UR10] ;  /* 0x00000a200e0095b4 */ /* 0x0003e20008011000 */
[----:B------:R1:W-:Y:S01]  /*45d0*/  @!P4 SYNCS.ARRIVE.TRANS64.RED.A0TR RZ, [UR7+0x90], R0 ;  /* 0x00009000ffffc9a7 */ /* 0x0003e20008300407 */
[----:B------:R-:W-:Y:S01]  /*45e0*/  SYNCS.ARRIVE.TRANS64.RED.A1T0 RZ, [UR8], RZ ;  /* 0x000000ffffff79a7 */ /* 0x000fe20008100408 */
[----:B------:R-:W2:Y:S02]  /*45f0*/  SYNCS.PHASECHK.TRANS64.TRYWAIT P2, [UR7+0xb8], R14 ;  /* 0x0000b80eff0075a7 */ /* 0x000ea40008041107 */
[----:B-12---:R-:W-:Y:S05]  /*4600*/  @!P2 BRA `(.L_x_81) ;  /* 0x00000054001ca947 */ /* 0x006fea0003800000 */
.L_x_179:
[----:B------:R-:W-:Y:S01]  /*4610*/  @!P4 R2UR UR8, R2 ;  /* 0x000000000208c2ca */ /* 0x000fe200000e0000 */
[----:B------:R-:W-:Y:S01]  /*4620*/  VOTEU.ALL UP1, P4 ;  /* 0x0000000000ff7886 */ /* 0x000fe20002020000 */
[----:B------:R-:W-:Y:S01]  /*4630*/  @!P4 R2UR UR9, R8 ;  /* 0x000000000809c2ca */ /* 0x000fe200000e0000 */
[----:B-1----:R-:W-:Y:S01]  /*4640*/  @!P4 IMAD.MOV.U32 R0, RZ, RZ, 0x2000 ;  /* 0x00002000ff00c424 */ /* 0x002fe200078e00ff */
[----:B------:R-:W-:Y:S01]  /*4650*/  UMOV UR10, 0x0 ;  /* 0x00000000000a7882 */ /* 0x000fe20000000000 */
[----:B------:R-:W-:Y:S01]  /*4660*/  UMOV UR11, 0x10000000 ;  /* 0x10000000000b7882 */ /* 0x000fe20000000000 */
[----:B------:R-:W-:Y:S02]  /*4670*/  @!UP1 UIADD3 UR26, UPT, UPT, UR34, 0x40, URZ ;  /* 0x00000040221a9890 */ /* 0x000fe4000fffe0ff */
[----:B------:R-:W-:Y:S01]  /*4680*/  @!UP1 UIADD3 UR24, UPT, UPT, UR7, 0x2400, URZ ;  /* 0x0000240007189890 */ /* 0x000fe2000fffe0ff */
[----:B------:R-:W-:Y:S01]  /*4690*/  VOTEU.ALL UP1, P4 ;  /* 0x0000000000ff7886 */ /* 0x000fe20002020000 */
[----:B------:R-:W-:Y:S01]  /*46a0*/  UMOV UR27, UR35 ;  /* 0x00000023001b7c82 */ /* 0x000fe20008000000 */
[----:B------:R-:W-:Y:S02]  /*46b0*/  UMOV UR28, UR36 ;  /* 0x00000024001c7c82 */ /* 0x000fe40008000000 */
        /* <DEDUP_REMOVED lines=12> */
.L_x_181:
[----:B------:R-:W2:Y:S01]  /*4780*/  LDC.64 R12, c[0x0][0xb18] ;  /* 0x0002c600ff0c7b82 */ /* 0x000ea20000000a00 */
[----:B------:R-:W-:Y:S01]  /*4790*/  @!P4 R2UR UR8, R2 ;  /* 0x000000000208c2ca */ /* 0x000fe200000e0000 */
[----:B------:R-:W-:Y:S01]  /*47a0*/  VOTEU.ALL UP1, P4 ;  /* 0x0000000000ff7886 */ /* 0x000fe20002020000 */
[----:B------:R-:W-:Y:S01]  /*47b0*/  @!P4 R2UR UR9, R8 ;  /* 0x000000000809c2ca */ /* 0x000fe200000e0000 */
[----:B-1----:R-:W-:Y:S01]  /*47c0*/  @!P4 IMAD.MOV.U32 R0, RZ, RZ, 0x2000 ;  /* 0x00002000ff00c424 */ /* 0x002fe200078e00ff */
[----:B------:R-:W-:Y:S03]  /*47d0*/  UMOV UR10, 0x0 ;  /* 0x00000000000a7882 */ /* 0x000fe60000000000 */
[----:B------:R-:W1:Y:S01]  /*47e0*/  @!P1 LDC R2, c[0x0][0xb0c] ;  /* 0x0002c300ff029b82 */ /* 0x000e620000000800 */
[----:B------:R-:W-:Y:S01]  /*47f0*/  @!UP1 UIADD3 UR18, UPT, UPT, UR34, 0x80, URZ ;  /* 0x0000008022129890 */ /* 0x000fe2000fffe0ff */
[----:B------:R-:W-:Y:S01]  /*4800*/  @P3 SHF.R.U32.HI R26, RZ, 0x10, R21 ;  /* 0x00000010ff1a3819 */ /* 0x000fe20000011615 */
[----:B------:R-:W-:Y:S01]  /*4810*/  @!UP1 UIADD3 UR16, UPT, UPT, UR7, 0x4400, URZ ;  /* 0x0000440007109890 */ /* 0x000fe2000fffe0ff */
[----:B------:R-:W-:Y:S01]  /*4820*/  VIADD R28, R28, 0x1 ;  /* 0x000000011c1c7836 */ /* 0x000fe20000000000 */
[----:B------:R-:W-:Y:S01]  /*4830*/  VOTEU.ALL UP1, P4 ;  /* 0x0000000000ff7886 */ /* 0x000fe20002020000 */
[----:B------:R-:W-:Y:S01]  /*4840*/  UMOV UR11, 0x10000000 ;  /* 0x10000000000b7882 */ /* 0x000fe20000000000 */
[----:B------:R-:W-:Y:S01]  /*4850*/  UMOV UR19, UR35 ;  /* 0x0000002300137c82 */ /* 0x000fe20008000000 */
[----:B------:R-:W-:Y:S01]  /*4860*/  IMAD.U32 R9, RZ, RZ, UR8 ;  /* 0x00000008ff097e24 */ /* 0x000fe2000f8e00ff */
[----:B------:R-:W-:Y:S01]  /*4870*/  UMOV UR20, UR36 ;  /* 0x0000002400147c82 */ /* 0x000fe20008000000 */
[----:B------:R-:W-:Y:S01]  /*4880*/  IMAD.U32 R8, RZ, RZ, UR9 ;  /* 0x00000009ff087e24 */ /* 0x000fe2000f8e00ff */
[----:B------:R-:W-:Y:S02]  /*4890*/  UPRMT UR8, UR37, 0x654, UR17 ;  /* 0x0000065425087896 */ /* 0x000fe40008000011 */
[----:B------:R-:W-:Y:S02]  /*48a0*/  @!P4 R2UR UR15, R9 ;  /* 0x00000000090fc2ca */ /* 0x000fe400000e0000 */
[----:B------:R-:W-:Y:S02]  /*48b0*/  @!P4 R2UR UR14, R8 ;  /* 0x00000000080ec2ca */ /* 0x000fe400000e0000 */
[----:B------:R-:W3:Y:S11]  /*48c0*/  LDC.64 R8, c[0x0][0xb10] ;  /* 0x0002c400ff087b82 */ /* 0x000ef60000000a00 */
[----:B------:R1:W-:Y:S01]  /*48d0*/  @!UP1 UTMALDG.3D [UR16], [UR14], desc[UR10] ;  /* 0x00000a100e0095b4 */ /* 0x0003e20008011000 */
[----:B------:R5:W-:Y:S01]  /*48e0*/  @!P4 SYNCS.ARRIVE.TRANS64.RED.A0TR RZ, [UR7+0xa0], R0 ;  /* 0x0000a000ffffc9a7 */ /* 0x000be20008300407 */
[C---:B---3--:R-:W-:Y:S01]  /*48f0*/  @!P1 IMAD.HI.U32 R8, R11.reuse, R8, RZ ;  /* 0x000000080b089227 */ /* 0x048fe200078e00ff */
[----:B--2---:R-:W-:Y:S02]  /*4900*/  @!P1 ISETP.NE.AND P0, PT, R12, 0x1, PT ;  /* 0x000000010c00980c */ /* 0x004fe40003f05270 */
[----:B-1----:R-:W-:Y:S01]  /*4910*/  @!P1 ISETP.NE.AND P2, PT, R2, 0x1, PT ;  /* 0x000000010200980c */ /* 0x002fe20003f45270 */
[----:B------:R-:W-:Y:S01]  /*4920*/  SYNCS.ARRIVE.TRANS64.RED.A1T0 RZ, [UR8], RZ ;  /* 0x000000ffffff79a7 */ /* 0x000fe20008100408 */
[C---:B------:R-:W-:Y:S01]  /*4930*/  @!P1 IMAD.HI.U32 R13, R10.reuse, R13, RZ ;  /* 0x0000000d0a0d9227 */ /* 0x040fe200078e00ff */
[----:B------:R-:W-:Y:S04]  /*4940*/  @!P1 SHF.R.U32.HI R8, RZ, R9, R8 ;  /* 0x00000009ff089219 */ /* 0x000fe80000011608 */
[----:B------:R-:W-:Y:S01]  /*4950*/  @!P1 SEL R8, R11, R8, !P2 ;  /* 0x000000080b089207 */ /* 0x000fe20005000000 */
[----:B------:R-:W1:Y:S01]  /*4960*/  SYNCS.PHASECHK.TRANS64.TRYWAIT P5, [UR7+0xc8], R14 ;  /* 0x0000c80eff0075a7 */ /* 0x000e6200080a1107 */
[----:B-----5:R-:W2:Y:S02]  /*4970*/  @!P1 LDC R0, c[0x0][0xb20] ;  /* 0x0002c800ff009b82 */ /* 0x020ea40000000800 */
[----:B--2---:R-:W-:Y:S04]  /*4980*/  @!P1 SHF.R.U32.HI R0, RZ, R0, R13 ;  /* 0x00000000ff009219 */ /* 0x004fe8000001160d */
[----:B------:R-:W-:Y:S05]  /*4990*/  @!P1 SEL R9, R10, R0, !P0 ;  /* 0x000000000a099207 */ /* 0x000fea0004000000 */
[----:B------:R-:W-:Y:S02]  /*49a0*/  @!P1 IMAD.IADD R0, R9, 0x1, -R8 ;  /* 0x0000000109009824 */ /* 0x000fe400078e0a08 */
[----:B------:R-:W-:Y:S02]  /*49b0*/  @!P1 IMAD.IADD R8, R8, 0x1, -R9 ;  /* 0x0000000108089824 */ /* 0x000fe400078e0a09 */
[----:B------:R-:W-:Y:S02]  /*49c0*/  @!P1 IMAD R11, R0, R2, R11 ;  /* 0x00000002000b9224 */ /* 0x000fe400078e020b */
[----:B------:R-:W-:Y:S01]  /*49d0*/  @!P1 IMAD R10, R8, R12, R10 ;  /* 0x0000000c080a9224 */ /* 0x000fe200078e020a */
[----:B-1----:R-:W-:Y:S06]  /*49e0*/  @!P5 BRA `(.L_x_83) ;  /* 0x000000500054d947 */ /* 0x002fec0003800000 */
.L_x_183:
[----:B------:R-:W-:Y:S01]  /*49f0*/  @!P4 IADD3 R2, P0, PT, R30, 0x580, RZ ;  /* 0x000005801e02c810 */ /* 0x000fe20007f1e0ff */
[----:B------:R-:W-:Y:S01]  /*4a00*/  VOTEU.ALL UP1, P4 ;  /* 0x0000000000ff7886 */ /* 0x000fe20002020000 */
[----:B------:R-:W-:Y:S01]  /*4a10*/  UMOV UR18, 0x0 ;  /* 0x0000000000127882 */ /* 0x000fe20000000000 */
[----:B------:R-:W-:Y:S01]  /*4a20*/  UMOV UR19, 0x10000000 ;  /* 0x1000000000137882 */ /* 0x000fe20000000000 */
[----:B------:R-:W-:Y:S01]  /*4a30*/  @!P4 R2UR UR9, R2 ;  /* 0x000000000209c2ca */ /* 0x000fe200000e0000 */
[----:B-1----:R-:W-:Y:S01]  /*4a40*/  @!P4 IMAD.X R0, RZ, RZ, R31, P0 ;  /* 0x000000ffff00c224 */ /* 0x002fe200000e061f */
[----:B------:R-:W-:Y:S01]  /*4a50*/  @!UP1 UIADD3 UR10, UPT, UPT, UR34, 0xc0, URZ ;  /* 0x000000c0220a9890 */ /* 0x000fe2000fffe0ff */
[----:B------:R-:W-:Y:S01]  /*4a60*/  ISETP.NE.AND P0, PT, R28, 0x2, PT ;  /* 0x000000021c00780c */ /* 0x000fe20003f05270 */
[----:B------:R-:W-:Y:S01]  /*4a70*/  UMOV UR11, UR35 ;  /* 0x00000023000b7c82 */ /* 0x000fe20008000000 */
[----:B------:R-:W-:Y:S01]  /*4a80*/  UMOV UR12, UR36 ;  /* 0x00000024000c7c82 */ /* 0x000fe20008000000 */
[----:B------:R-:W-:Y:S01]  /*4a90*/  @!P4 R2UR UR8, R0 ;  /* 0x000000000008c2ca */ /* 0x000fe200000e0000 */
[----:B------:R-:W-:Y:S01]  /*4aa0*/  IMAD.IADD R14, R10, 0x1, R86 ;  /* 0x000000010a0e7824 */ /* 0x000fe200078e0256 */
[----:B------:R-:W-:Y:S01]  /*4ab0*/  @P3 R2UR UR36, R26 ;  /* 0x000000001a2432ca */ /* 0x000fe200000e0000 */
[----:B------:R-:W-:Y:S01]  /*4ac0*/  IMAD.IADD R15, R11, 0x1, R87 ;  /* 0x000000010b0f7824 */ /* 0x000fe200078e0257 */
[----:B------:R-:W-:Y:S02]  /*4ad0*/  SEL R0, RZ, 0x1, P0 ;  /* 0x00000001ff007807 */ /* 0x000fe40000000000 */
[----:B------:R-:W-:Y:S01]  /*4ae0*/  LOP3.LUT R29, R29, 0x1, RZ, 0x3c, !PT ;  /* 0x000000011d1d7812 */ /* 0x000fe200078e3cff */
[----:B------:R-:W-:Y:S01]  /*4af0*/  IMAD.U32 R8, RZ, RZ, UR9 ;  /* 0x00000009ff087e24 */ /* 0x000fe2000f8e00ff */
[----:B------:R-:W-:Y:S01]  /*4b00*/  @!UP1 UIADD3 UR9, UPT, UPT, UR7, 0xa8, URZ ;  /* 0x000000a807099890 */ /* 0x000fe2000fffe0ff */
[----:B------:R-:W-:Y:S02]  /*4b10*/  LOP3.LUT R27, R27, R0, RZ, 0x3c, !PT ;  /* 0x000000001b1b7212 */ /* 0x000fe400078e3cff */
[----:B------:R-:W-:Y:S02]  /*4b20*/  SEL R28, R28, RZ, P0 ;  /* 0x000000ff1c1c7207 */ /* 0x000fe40000000000 */
[----:B------:R-:W-:Y:S01]  /*4b30*/  IMAD.U32 R9, RZ, RZ, UR8 ;  /* 0x00000008ff097e24 */ /* 0x000fe2000f8e00ff */
[----:B------:R-:W-:Y:S01]  /*4b40*/  @!P4 R2UR UR14, R8 ;  /* 0x00000000080ec2ca */ /* 0x000fe200000e0000 */
[----:B------:R-:W-:Y:S01]  /*4b50*/  @!UP1 UIADD3 UR8, UPT, UPT, UR7, 0x6400, URZ ;  /* 0x0000640007089890 */ /* 0x000fe2000fffe0ff */
[----:B------:R-:W-:Y:S02]  /*4b60*/  VOTEU.ALL UP1, P4 ;  /* 0x0000000000ff7886 */ /* 0x000fe40002020000 */
[----:B------:R-:W-:Y:S11]  /*4b70*/  @!P4 R2UR UR15, R9 ;  /* 0x00000000090fc2ca */ /* 0x000ff600000e0000 */
[----:B------:R-:W-:Y:S02]  /*4b80*/  @!UPT UIADD3 URZ, UPT, UPT, URZ, URZ, URZ ;  /* 0x000000fffffff290 */ /* 0x000fe4000fffe0ff */
[----:B------:R2:W-:Y:S01]  /*4b90*/  @!UP1 UTMALDG.3D [UR8], [UR14], desc[UR18] ;  /* 0x000012080e0095b4 */ /* 0x0005e20008011000 */
[----:B------:R2:W-:Y:S01]  /*4ba0*/  @!P4 SYNCS.ARRIVE.TRANS64.RED.A0TR RZ, [UR7+0xa8], R25 ;  /* 0x0000a819ffffc9a7 */ /* 0x0005e20008300407 */
[----:B------:R-:W-:Y:S01]  /*4bb0*/  UPLOP3.LUT UP1, UPT, UPT, UPT, UPT, 0x80, 0x8 ;  /* 0x000000000008789c */ /* 0x000fe20003f2f070 */
[----:B------:R-:W-:Y:S01]  /*4bc0*/  SYNCS.ARRIVE.TRANS64.RED.A1T0 RZ, [UR13], RZ ;  /* 0x000000ffffff79a7 */ /* 0x000fe2000810040d */
[----:B------:R-:W-:Y:S09]  /*4bd0*/  @P3 BRA `(.L_x_84) ;  /* 0xfffffff000a03947 */ /* 0x000ff2000383ffff */
[----:B------:R-:W-:-:S04]  /*4be0*/  SHF.L.U32 R2, R29, 0x1f, RZ ;  /* 0x0000001f1d027819 */ /* 0x000fc800000006ff */
[----:B------:R-:W1:Y:S02]  /*4bf0*/  SYNCS.PHASECHK.TRANS64.TRYWAIT P0, [UR7+0xb0], R2 ;  /* 0x0000b002ff0075a7 */ /* 0x000e640008001107 */
[----:B-1----:R-:W-:Y:S05]  /*4c00*/  @!P0 BRA `(.L_x_85) ;  /* 0x0000004c00e48947 */ /* 0x002fea0003800000 */
.L_x_185:
[----:B------:R-:W3:Y:S02]  /*4c10*/  SYNCS.PHASECHK.TRANS64.TRYWAIT P0, [UR7+0xb8], R2 ;  /* 0x0000b802ff0075a7 */ /* 0x000ee40008001107 */
[----:B---3--:R-:W-:Y:S05]  /*4c20*/  @!P0 BRA `(.L_x_86) ;  /* 0x0000004c00f48947 */ /* 0x008fea0003800000 */
.L_x_187:
[----:B------:R-:W3:Y:S02]  /*4c30*/  SYNCS.PHASECHK.TRANS64.TRYWAIT P0, [UR7+0xc0], R2 ;  /* 0x0000c002ff0075a7 */ /* 0x000ee40008001107 */
[----:B---3--:R-:W-:Y:S05]  /*4c40*/  @!P0 BRA `(.L_x_87) ;  /* 0x0000005000048947 */ /* 0x008fea0003800000 */
.L_x_189:
[----:B-1----:R-:W-:-:S07]  /*4c50*/  MOV R0, UR7 ;  /* 0x0000000700007c02 */ /* 0x002fce0008000f00 */
.L_x_88:
[----:B-1----:R-:W-:-:S04]  /*4c60*/  SHF.L.U32 R2, R29, 0x1f, RZ ;  /* 0x0000001f1d027819 */ /* 0x002fc800000006ff */
[----:B------:R1:W3:Y:S03]  /*4c70*/  SYNCS.PHASECHK.TRANS64.TRYWAIT P0, [R0+URZ+0xc8], R2 ;  /* 0x0000c802000075a7 */ /* 0x0002e600080011ff */
[----:B---3--:R-:W-:Y:S05]  /*4c80*/  @!P0 NANOSLEEP.SYNCS 0x989680 ;  /* 0x009896800000895d */ /* 0x008fea0003900000 */
[----:B------:R-:W3:Y:S02]  /*4c90*/  @!P0 SYNCS.PHASECHK.TRANS64 P0, [R0+URZ+0xc8], R2 ;  /* 0x0000c802000085a7 */ /* 0x000ee400080010ff */
[----:B--23--:R-:W-:Y:S05]  /*4ca0*/  @P0 EXIT ;  /* 0x000000000000094d */ /* 0x00cfea0003800000 */
[----:B------:R-:W-:Y:S05]  /*4cb0*/  BRA `(.L_x_88) ;  /* 0xfffffffc00e87947 */ /* 0x000fea000383ffff */
.L_x_73:
[----:B------:R-:W-:-:S06]  /*4cc0*/  UISETP.GE.AND UP1, UPT, UR8, 0x4, UPT ;  /* 0x000000040800788c */ /* 0x000fcc000bf26270 */
[----:B------:R-:W-:-:S13]  /*4cd0*/  PLOP3.LUT P0, PT, PT, PT, UP1, 0x80, 0x8 ;  /* 0x000000000008781c */ /* 0x000fda0003f0f018 */
[----:B------:R-:W-:Y:S05]  /*4ce0*/  @!P0 EXIT ;  /* 0x000000000000894d */ /* 0x000fea0003800000 */
[----:B------:R-:W-:Y:S01]  /*4cf0*/  BAR.SYNC.DEFER_BLOCKING 0x6, 0xa0 ;  /* 0x0182800000007b1d */ /* 0x000fe20000010000 */
[C---:B------:R-:W-:Y:S01]  /*4d00*/  IMAD.SHL.U32 R4, R101.reuse, 0x40, RZ ;  /* 0x0000004065047824 */ /* 0x040fe200078e00ff */
[C---:B------:R-:W-:Y:S01]  /*4d10*/  R2P PR, R101.reuse, 0x6 ;  /* 0x0000000665007804 */ /* 0x040fe20000000000 */
[C---:B------:R-:W-:Y:S01]  /*4d20*/  IMAD.SHL.U32 R92, R101.reuse, 0x8, RZ ;  /* 0x00000008655c7824 */ /* 0x040fe200078e00ff */
[----:B------:R-:W-:Y:S01]  /*4d30*/  CS2R R96, SRZ ;  /* 0x0000000000607805 */ /* 0x000fe2000001ff00 */
[C---:B------:R-:W-:Y:S01]  /*4d40*/  IMAD.U32 R46, R101.reuse, 0x10000, RZ ;  /* 0x00010000652e7824 */ /* 0x040fe200078e00ff */
[----:B------:R-:W-:Y:S02]  /*4d50*/  UMOV UR48, 0x400 ;  /* 0x0000040000307882 */ /* 0x000fe40000000000 */
[----:B------:R-:W1:Y:S01]  /*4d60*/  LDC R91, c[0x0][0x370] ;  /* 0x0000dc00ff5b7b82 */ /* 0x000e620000000800 */
[----:B------:R-:W-:Y:S01]  /*4d70*/  ULEA UR48, UR37, UR48, 0x18 ;  /* 0x0000003025307291 */ /* 0x000fe2000f8ec0ff */
[C---:B------:R-:W-:Y:S01]  /*4d80*/  LOP3.LUT R3, R4.reuse, 0x1c0, RZ, 0xc0, !PT ;  /* 0x000001c004037812 */ /* 0x040fe200078ec0ff */
[----:B------:R-:W-:Y:S01]  /*4d90*/  IMAD.SHL.U32 R2, R101, 0x20, RZ ;  /* 0x0000002065027824 */ /* 0x000fe200078e00ff */
[----:B------:R-:W-:Y:S01]  /*4da0*/  LOP3.LUT R4, R4, 0x200, RZ, 0xc0, !PT ;  /* 0x0000020004047812 */ /* 0x000fe200078ec0ff */
[----:B------:R-:W-:Y:S01]  /*4db0*/  IMAD.MOV.U32 R99, RZ, RZ, 0x20 ;  /* 0x00000020ff637424 */ /* 0x000fe200078e00ff */
[----:B------:R-:W-:Y:S01]  /*4dc0*/  LOP3.LUT R92, R3, 0x38, R92, 0xf8, !PT ;  /* 0x00000038035c7812 */ /* 0x000fe200078ef85c */
[----:B------:R-:W-:Y:S01]  /*4dd0*/  UIADD3 UR4, UPT, UPT, UR48, 0x400, URZ ;  /* 0x0000040030047890 */ /* 0x000fe2000fffe0ff */
[----:B------:R-:W2:Y:S01]  /*4de0*/  LDC R42, c[0x0][0xb0c] ;  /* 0x0002c300ff2a7b82 */ /* 0x000ea20000000800 */
[----:B------:R-:W-:Y:S01]  /*4df0*/  SHF.R.U32.HI R3, RZ, 0x1, R101 ;  /* 0x00000001ff037819 */ /* 0x000fe20000011665 */
[----:B------:R-:W-:Y:S01]  /*4e00*/  IMAD.MOV.U32 R98, RZ, RZ, 0x1 ;  /* 0x00000001ff627424 */ /* 0x000fe200078e00ff */
[----:B------:R-:W-:Y:S01]  /*4e10*/  LOP3.LUT R46, R46, 0x600000, RZ, 0xc0, !PT ;  /* 0x006000002e2e7812 */ /* 0x000fe200078ec0ff */
[----:B------:R-:W-:Y:S01]  /*4e20*/  IMAD.MOV.U32 R45, RZ, RZ, RZ ;  /* 0x000000ffff2d7224 */ /* 0x000fe200078e00ff */
[----:B------:R-:W-:Y:S01]  /*4e30*/  LOP3.LUT R2, R4, 0xc00, R2, 0xf8, !PT ;  /* 0x00000c0004027812 */ /* 0x000fe200078ef802 */
[----:B------:R-:W-:Y:S01]  /*4e40*/  IMAD.MOV.U32 R104, RZ, RZ, RZ ;  /* 0x000000ffff687224 */ /* 0x000fe200078e00ff */
[----:B------:R-:W-:Y:S01]  /*4e50*/  LOP3.LUT R92, R92, 0x8, R3, 0x78, !PT ;  /* 0x000000085c5c7812 */ /* 0x000fe200078e7803 */
[----:B------:R-:W4:Y:S01]  /*4e60*/  LDC R89, c[0x0][0xb20] ;  /* 0x0002c800ff597b82 */ /* 0x000f220000000800 */
[----:B------:R-:W3:Y:S01]  /*4e70*/  LDS R0, [UR48+0x190] ;  /* 0x00019030ff007984 */ /* 0x000ee20008000800 */
[----:B------:R-:W-:Y:S01]  /*4e80*/  SEL R100, R99, 0xffffffe0, !P2 ;  /* 0xffffffe063647807 */ /* 0x000fe20005000000 */
[----:B------:R-:W-:Y:S01]  /*4e90*/  IMAD.U32 R94, RZ, RZ, UR4 ;  /* 0x00000004ff5e7e24 */ /* 0x000fe2000f8e00ff */
[----:B------:R-:W-:Y:S01]  /*4ea0*/  LOP3.LUT R92, R2, R92, RZ, 0xfc, !PT ;  /* 0x0000005c025c7212 */ /* 0x000fe200078efcff */
[----:B------:R-:W1:Y:S01]  /*4eb0*/  LDCU.64 UR52, c[0x0][0x348] ;  /* 0x00006900ff3477ac */ /* 0x000e620008000a00 */
[----:B------:R-:W-:-:S02]  /*4ec0*/  LOP3.LUT R101, R101, 0x60, RZ, 0xc0, !PT ;  /* 0x0000006065657812 */ /* 0x000fc400078ec0ff */
[----:B------:R-:W1:Y:S01]  /*4ed0*/  LDC R41, c[0x0][0xb30] ;  /* 0x0002cc00ff297b82 */ /* 0x000e620000000800 */
[----:B------:R-:W-:Y:S01]  /*4ee0*/  SEL R99, R99, 0xffffffe0, !P1 ;  /* 0xffffffe063637807 */ /* 0x000fe20004800000 */
[----:B------:R-:W1:Y:S01]  /*4ef0*/  LDCU.64 UR38, c[0x0][0x888] ;  /* 0x00011100ff2677ac */ /* 0x000e620008000a00 */
[----:B------:R-:W1:Y:S05]  /*4f00*/  LDCU.64 UR44, c[0x0][0x890] ;  /* 0x00011200ff2c77ac */ /* 0x000e6a0008000a00 */
[----:B------:R-:W1:Y:S01]  /*4f10*/  LDC.64 R84, c[0x0][0xb10] ;  /* 0x0002c400ff547b82 */ /* 0x000e620000000a00 */
[----:B------:R-:W-:Y:S01]  /*4f20*/  UMOV UR49, URZ ;  /* 0x000000ff00317c82 */ /* 0x000fe20008000000 */
[----:B------:R-:W-:-:S06]  /*4f30*/  UMOV UR51, URZ ;  /* 0x000000ff00337c82 */ /* 0x000fcc0008000000 */
[----:B------:R-:W1:Y:S08]  /*4f40*/  LDC.64 R38, c[0x0][0xb18] ;  /* 0x0002c600ff267b82 */ /* 0x000e700000000a00 */
[----:B------:R-:W1:Y:S08]  /*4f50*/  LDC.64 R36, c[0x0][0xb28] ;  /* 0x0002ca00ff247b82 */ /* 0x000e700000000a00 */
[----:B------:R-:W1:Y:S01]  /*4f60*/  LDC.64 R82, c[0x0][0x8b0] ;  /* 0x00022c00ff527b82 */ /* 0x000e620000000a00 */
[----:B---3--:R-:W-:-:S07]  /*4f70*/  IMAD.IADD R46, R0, 0x1, R46 ;  /* 0x00000001002e7824 */ /* 0x008fce00078e022e */
[----:B------:R-:W3:Y:S08]  /*4f80*/  LDC.64 R80, c[0x0][0x8a8] ;  /* 0x00022a00ff507b82 */ /* 0x000ef00000000a00 */
[----:B--2-4-:R-:W1:Y:S02]  /*4f90*/  LDC R90, c[0x0][0x374] ;  /* 0x0000dd00ff5a7b82 */ /* 0x014e640000000800 */
.L_x_132:
[----:B------:R-:W-:Y:S02]  /*4fa0*/  LEA R0, R104, UR48, 0x3 ;  /* 0x0000003068007c11 */ /* 0x000fe4000f8e18ff */
[----:B------:R-:W-:Y:S02]  /*4fb0*/  SHF.L.U32 R2, R96, 0x1f, RZ ;  /* 0x0000001f60027819 */ /* 0x000fe400000006ff */
[----:B-1----:R-:W-:Y:S02]  /*4fc0*/  LEA R16, R104, UR48, 0x4 ;  /* 0x0000003068107c11 */ /* 0x002fe4000f8e20ff */
[----:B------:R-:W2:Y:S02]  /*4fd0*/  SYNCS.PHASECHK.TRANS64.TRYWAIT P0, [R0+URZ+0xe0], R2 ;  /* 0x0000e002000075a7 */ /* 0x000ea400080011ff */
[----:B--2---:R-:W-:Y:S05]  /*4fe0*/  @!P0 BRA `(.L_x_89) ;  /* 0x0000004c00348947 */ /* 0x004fea0003800000 */
.L_x_190:
[----:B------:R-:W4:Y:S01]  /*4ff0*/  LDC.64 R10, c[0x0][0xb10] ;  /* 0x0002c400ff0a7b82 */ /* 0x000f220000000a00 */
[----:B------:R-:W3:Y:S01]  /*5000*/  LDS.128 R16, [R16+0x170] ;  /* 0x0001700010107984 */ /* 0x000ee20000000c00 */
[----:B-1----:R-:W-:Y:S01]  /*5010*/  ISETP.NE.AND P1, PT, R41, 0x1, PT ;  /* 0x000000012900780c */ /* 0x002fe20003f25270 */
[----:B--2---:R-:W-:Y:S01]  /*5020*/  VIADD R0, R0, 0xf0 ;  /* 0x000000f000007836 */ /* 0x004fe20000000000 */
[----:B------:R-:W-:Y:S04]  /*5030*/  ISETP.GE.AND P0, PT, R40, 0x1, PT ;  /* 0x000000012800780c */ /* 0x000fe80003f06270 */
[----:B------:R-:W1:Y:S01]  /*5040*/  LDC.64 R8, c[0x0][0xb18] ;  /* 0x0002c600ff087b82 */ /* 0x000e620000000a00 */
[----:B------:R-:W-:Y:S01]  /*5050*/  PRMT R0, RZ, 0x654, R0 ;  /* 0x00000654ff007816 */ /* 0x000fe20000000000 */
[----:B------:R-:W-:Y:S01]  /*5060*/  @!PT LDS RZ, [RZ] ;  /* 0x00000000fffff984 */ /* 0x000fe20000000800 */
[----:B------:R-:W-:Y:S01]  /*5070*/  @!PT LDS RZ, [RZ] ;  /* 0x00000000fffff984 */ /* 0x000fe20000000800 */
[----:B------:R-:W-:Y:S01]  /*5080*/  @!PT LDS RZ, [RZ] ;  /* 0x00000000fffff984 */ /* 0x000fe20000000800 */
[----:B------:R-:W-:Y:S01]  /*5090*/  @!PT LDS RZ, [RZ] ;  /* 0x00000000fffff984 */ /* 0x000fe20000000800 */
[----:B------:R2:W-:Y:S06]  /*50a0*/  MEMBAR.ALL.CTA ;  /* 0x0000000000007992 */ /* 0x0005ec0000008000 */
[----:B--2---:R-:W2:Y:S01]  /*50b0*/  FENCE.VIEW.ASYNC.S ;  /* 0x00000000000073c6 */ /* 0x004ea20000000000 */
[----:B------:R-:W1:Y:S08]  /*50c0*/  @!P1 LDC R12, c[0x0][0xb20] ;  /* 0x0002c800ff0c9b82 */ /* 0x000e700000000800 */
[----:B------:R-:W1:Y:S01]  /*50d0*/  @!P1 LDC R7, c[0x0][0xb0c] ;  /* 0x0002c300ff079b82 */ /* 0x000e620000000800 */
[----:B--2---:R2:W-:Y:S01]  /*50e0*/  SYNCS.ARRIVE.TRANS64.RED.A1T0 RZ, [R0+URZ], RZ ;  /* 0x000000ff00ff79a7 */ /* 0x0045e200081004ff */
[----:B---3--:R-:W-:Y:S04]  /*50f0*/  LOP3.LUT P4, RZ, R18, 0x1, RZ, 0xc0, !PT ;  /* 0x0000000112ff7812 */ /* 0x008fe8000788c0ff */
[----:B------:R-:W-:Y:S09]  /*5100*/  P2R R102, PR, RZ, 0x10 ;  /* 0x00000010ff667803 */ /* 0x000ff20000000000 */
[----:B------:R-:W-:Y:S02]  /*5110*/  @P4 MOV R44, R16 ;  /* 0x00000010002c4202 */ /* 0x000fe40000000f00 */
[----:B------:R-:W-:Y:S01]  /*5120*/  @P4 LOP3.LUT R43, R17, 0xffff, RZ, 0xc0, !PT ;  /* 0x0000ffff112b4812 */ /* 0x000fe200078ec0ff */
[----:B--2-4-:R-:W-:Y:S06]  /*5130*/  @!P0 BRA `(.L_x_90) ;  /* 0x0000000000a48947 */ /* 0x014fec0003800000 */
[----:B------:R-:W-:Y:S01]  /*5140*/  IMAD.HI.U32 R0, R90, R39, RZ ;  /* 0x000000275a007227 */ /* 0x000fe200078e00ff */
[----:B------:R-:W-:Y:S02]  /*5150*/  ISETP.NE.AND P0, PT, R38, 0x1, PT ;  /* 0x000000012600780c */ /* 0x000fe40003f05270 */
[----:B------:R-:W-:Y:S01]  /*5160*/  ISETP.NE.AND P2, PT, R40, 0x1, PT ;  /* 0x000000012800780c */ /* 0x000fe20003f45270 */
[----:B------:R-:W-:Y:S01]  /*5170*/  IMAD.HI.U32 R4, R91, R84, RZ ;  /* 0x000000545b047227 */ /* 0x000fe200078e00ff */
[----:B------:R-:W-:Y:S02]  /*5180*/  SHF.R.U32.HI R0, RZ, R89, R0 ;  /* 0x00000059ff007219 */ /* 0x000fe40000011600 */
[----:B------:R-:W-:Y:S01]  /*5190*/  ISETP.NE.AND P3, PT, R42, 0x1, PT ;  /* 0x000000012a00780c */ /* 0x000fe20003f65270 */
[----:B------:R-:W-:Y:S01]  /*51a0*/  IMAD.HI.U32 R6, R43, R39, RZ ;  /* 0x000000272b067227 */ /* 0x000fe200078e00ff */
[-C--:B------:R-:W-:Y:S02]  /*51b0*/  SHF.R.U32.HI R4, RZ, R85.reuse, R4 ;  /* 0x00000055ff047219 */ /* 0x080fe40000011604 */
[----:B------:R-:W-:Y:S01]  /*51c0*/  SEL R0, R90, R0, !P0 ;  /* 0x000000005a007207 */ /* 0x000fe20004000000 */
[----:B------:R-:W-:Y:S01]  /*51d0*/  IMAD.HI.U32 R5, R44, R84, RZ ;  /* 0x000000542c057227 */ /* 0x000fe200078e00ff */
[----:B------:R-:W-:Y:S03]  /*51e0*/  SEL R4, R91, R4, !P3 ;  /* 0x000000045b047207 */ /* 0x000fe60005800000 */
[-C--:B------:R-:W-:Y:S01]  /*51f0*/  IMAD.HI.U32 R3, R0, R36.reuse, RZ ;  /* 0x0000002400037227 */ /* 0x080fe200078e00ff */
[----:B------:R-:W-:Y:S03]  /*5200*/  SHF.R.U32.HI R5, RZ, R85, R5 ;  /* 0x00000055ff057219 */ /* 0x000fe60000011605 */
[----:B------:R-:W-:Y:S01]  /*5210*/  IMAD.HI.U32 R2, R4, R36, RZ ;  /* 0x0000002404027227 */ /* 0x000fe200078e00ff */
[----:B------:R-:W-:Y:S02]  /*5220*/  @P2 SHF.R.U32.HI R0, RZ, R37, R3 ;  /* 0x00000025ff002219 */ /* 0x000fe40000011603 */
[----:B------:R-:W-:Y:S02]  /*5230*/  SHF.R.U32.HI R3, RZ, R89, R6 ;  /* 0x00000059ff037219 */ /* 0x000fe40000011606 */
[----:B------:R-:W-:Y:S01]  /*5240*/  @P2 SHF.R.U32.HI R4, RZ, R37, R2 ;  /* 0x00000025ff042219 */ /* 0x000fe20000011602 */
[----:B------:R-:W-:Y:S01]  /*5250*/  IMAD R0, R40, R0, RZ ;  /* 0x0000000028007224 */ /* 0x000fe200078e02ff */
[----:B------:R-:W-:Y:S02]  /*5260*/  SEL R3, R43, R3, !P0 ;  /* 0x000000032b037207 */ /* 0x000fe40004000000 */
[----:B------:R-:W-:Y:S01]  /*5270*/  SEL R2, R44, R5, !P3 ;  /* 0x000000052c027207 */ /* 0x000fe20005800000 */
[----:B------:R-:W-:Y:S01]  /*5280*/  IMAD R5, R40, R4, RZ ;  /* 0x0000000428057224 */ /* 0x000fe200078e02ff */
[C---:B------:R-:W-:Y:S01]  /*5290*/  ISETP.GE.AND P0, PT, R3.reuse, R0, PT ;  /* 0x000000000300720c */ /* 0x040fe20003f06270 */
[C---:B------:R-:W-:Y:S03]  /*52a0*/  IMAD.HI.U32 R0, R3.reuse, R36, RZ ;  /* 0x0000002403007227 */ /* 0x040fe600078e00ff */
[C---:B------:R-:W-:Y:S02]  /*52b0*/  ISETP.GE.OR P0, PT, R2.reuse, R5, P0 ;  /* 0x000000050200720c */ /* 0x040fe40000706670 */
[----:B------:R-:W-:Y:S04]  /*52c0*/  SHF.R.U32.HI R0, RZ, R37, R0 ;  /* 0x00000025ff007219 */ /* 0x000fe80000011600 */
[C---:B------:R-:W-:Y:S05]  /*52d0*/  SEL R6, R3.reuse, R0, !P2 ;  /* 0x0000000003067207 */ /* 0x040fea0005000000 */
        /* <DEDUP_REMOVED lines=14> */
[----:B------:R-:W-:Y:S07]  /*53c0*/  IMAD R43, R3, R38, R43 ;  /* 0x00000026032b7224 */ /* 0x000fee00078e022b */
.L_x_90:
[----:B-1----:R-:W-:Y:S01]  /*53d0*/  @!P1 ISETP.NE.AND P0, PT, R8, 0x1, PT ;  /* 0x000000010800980c */ /* 0x002fe20003f05270 */
[----:B------:R-:W-:Y:S01]  /*53e0*/  @!P1 IMAD.HI.U32 R2, R43, R9, RZ ;  /* 0x000000092b029227 */ /* 0x000fe200078e00ff */
[----:B------:R-:W-:Y:S01]  /*53f0*/  R2UR UR42, R15 ;  /* 0x000000000f2a72ca */ /* 0x000fe200000e0000 */
[----:B------:R-:W-:Y:S01]  /*5400*/  BSSY.RECONVERGENT B6, `(.L_x_91) ;  /* 0x0000031000067945 */ /* 0x000fe20003800200 */
[----:B------:R-:W-:Y:S01]  /*5410*/  R2UR UR41, R14 ;  /* 0x000000000e2972ca */ /* 0x000fe200000e0000 */
[----:B------:R-:W-:Y:S01]  /*5420*/  @!P1 IMAD.HI.U32 R0, R44, R10, RZ ;  /* 0x0000000a2c009227 */ /* 0x000fe200078e00ff */
[----:B------:R-:W-:Y:S02]  /*5430*/  @!P1 SHF.R.U32.HI R2, RZ, R12, R2 ;  /* 0x0000000cff029219 */ /* 0x000fe40000011602 */
[----:B------:R-:W-:Y:S01]  /*5440*/  @!P1 ISETP.NE.AND P2, PT, R7, 0x1, PT ;  /* 0x000000010700980c */ /* 0x000fe20003f45270 */
[----:B------:R-:W-:Y:S01]  /*5450*/  VIADD R104, R104, 0x1 ;  /* 0x0000000168687836 */ /* 0x000fe20000000000 */
[----:B------:R-:W-:Y:S02]  /*5460*/  @!P1 SEL R2, R43, R2, !P0 ;  /* 0x000000022b029207 */ /* 0x000fe40004000000 */
[----:B------:R-:W-:Y:S02]  /*5470*/  @!P1 SHF.R.U32.HI R0, RZ, R11, R0 ;  /* 0x0000000bff009219 */ /* 0x000fe40000011600 */
[----:B------:R-:W-:Y:S01]  /*5480*/  LOP3.LUT P0, RZ, R94, 0x3f0, RZ, 0xc0, !PT ;  /* 0x000003f05eff7812 */ /* 0x000fe2000780c0ff */
[----:B------:R-:W-:Y:S01]  /*5490*/  USHF.L.U32 UR42, UR42, 0x6, URZ ;  /* 0x000000062a2a7899 */ /* 0x000fe200080006ff */
[----:B------:R-:W-:Y:S01]  /*54a0*/  @!P1 SEL R3, R44, R0, !P2 ;  /* 0x000000002c039207 */ /* 0x000fe20005000000 */
[----:B------:R-:W-:Y:S01]  /*54b0*/  USHF.L.U32 UR41, UR41, 0x8, URZ ;  /* 0x0000000829297899 */ /* 0x000fe200080006ff */
[----:B------:R-:W-:Y:S03]  /*54c0*/  @P4 SHF.R.U32.HI R95, RZ, 0x10, R17 ;  /* 0x00000010ff5f4819 */ /* 0x000fe60000011611 */
[----:B------:R-:W-:Y:S02]  /*54d0*/  @!P1 IMAD.IADD R0, R2, 0x1, -R3 ;  /* 0x0000000102009824 */ /* 0x000fe400078e0a03 */
[----:B------:R-:W-:Y:S02]  /*54e0*/  @!P1 IMAD.IADD R2, R3, 0x1, -R2 ;  /* 0x0000000103029824 */ /* 0x000fe400078e0a02 */
[----:B------:R-:W-:Y:S02]  /*54f0*/  @!P1 IMAD R44, R0, R7, R44 ;  /* 0x00000007002c9224 */ /* 0x000fe400078e022c */
[----:B------:R-:W-:Y:S01]  /*5500*/  @!P1 IMAD R43, R2, R8, R43 ;  /* 0x00000008022b9224 */ /* 0x000fe200078e022b */
[----:B------:R-:W-:Y:S06]  /*5510*/  @!P0 BRA `(.L_x_92) ;  /* 0x00000000007c8947 */ /* 0x000fec0003800000 */
[----:B------:R-:W1:Y:S01]  /*5520*/  LDCU.64 UR8, c[0x4][0x80] ;  /* 0x01001000ff0877ac */ /* 0x000e620008000a00 */
[----:B------:R-:W-:Y:S01]  /*5530*/  MOV R2, 0x0 ;  /* 0x0000000000027802 */ /* 0x000fe20000000f00 */
[----:B------:R-:W-:Y:S02]  /*5540*/  HFMA2 R12, -RZ, RZ, 0, 5.9604644775390625e-08 ;  /* 0x00000001ff0c7431 */ /* 0x000fe400000001ff */
[----:B------:R-:W-:Y:S01]  /*5550*/  IMAD.MOV.U32 R8, RZ, RZ, 0x70 ;  /* 0x00000070ff087424 */ /* 0x000fe200078e00ff */
[----:B------:R2:W3:Y:S01]  /*5560*/  LDC.64 R14, c[0x4][R2] ;  /* 0x01000000020e7b82 */ /* 0x0004e20000000a00 */
[----:B------:R-:W4:Y:S01]  /*5570*/  LDCU.64 UR6, c[0x4][0x88] ;  /* 0x01001100ff0677ac */ /* 0x000f220008000a00 */
[----:B------:R-:W-:Y:S01]  /*5580*/  IMAD.MOV.U32 R13, RZ, RZ, RZ ;  /* 0x000000ffff0d7224 */ /* 0x000fe200078e00ff */
[----:B------:R-:W2:Y:S01]  /*5590*/  LDCU.64 UR4, c[0x4][0x8] ;  /* 0x01000100ff0477ac */ /* 0x000ea20008000a00 */
[----:B-1----:R-:W-:Y:S01]  /*55a0*/  MOV R5, UR9 ;  /* 0x0000000900057c02 */ /* 0x002fe20008000f00 */
[----:B------:R-:W-:Y:S01]  /*55b0*/  IMAD.U32 R4, RZ, RZ, UR8 ;  /* 0x00000008ff047e24 */ /* 0x000fe2000f8e00ff */
[----:B----4-:R-:W-:Y:S01]  /*55c0*/  MOV R7, UR7 ;  /* 0x0000000700077c02 */ /* 0x010fe20008000f00 */
[----:B------:R-:W-:Y:S01]  /*55d0*/  IMAD.U32 R6, RZ, RZ, UR6 ;  /* 0x00000006ff067e24 */ /* 0x000fe2000f8e00ff */
[----:B--2---:R-:W-:Y:S01]  /*55e0*/  MOV R11, UR5 ;  /* 0x00000005000b7c02 */ /* 0x004fe20008000f00 */
[----:B------:R-:W-:Y:S02]  /*55f0*/  IMAD.U32 R10, RZ, RZ, UR4 ;  /* 0x00000004ff0a7e24 */ /* 0x000fe4000f8e00ff */
[----:B------:R-:W-:Y:S07]  /*5600*/  LEPC R20, `(.L_x_93) ;  /* 0x000000001014794e */ /* 0x000fee0000000000 */
[----:B---3-5:R-:W-:Y:S05]  /*5610*/  CALL.ABS.NOINC R14 ;  /* 0x000000000e007343 */ /* 0x028fea0003c00000 */
.L_x_93:
[----:B------:R-:W1:Y:S01]  /*5620*/  LDCU.64 UR8, c[0x4][0x80] ;  /* 0x01001000ff0877ac */ /* 0x000e620008000a00 */
[----:B------:R-:W2:Y:S01]  /*5630*/  LDC.64 R2, c[0x4][R2] ;  /* 0x0100000002027b82 */ /* 0x000ea20000000a00 */
[----:B------:R-:W-:Y:S02]  /*5640*/  HFMA2 R12, -RZ, RZ, 0, 5.9604644775390625e-08 ;  /* 0x00000001ff0c7431 */ /* 0x000fe400000001ff */
[----:B------:R-:W-:Y:S02]  /*5650*/  IMAD.MOV.U32 R8, RZ, RZ, 0x70 ;  /* 0x00000070ff087424 */ /* 0x000fe400078e00ff */
[----:B------:R-:W-:Y:S01]  /*5660*/  IMAD.MOV.U32 R13, RZ, RZ, RZ ;  /* 0x000000ffff0d7224 */ /* 0x000fe200078e00ff */
[----:B------:R-:W3:Y:S01]  /*5670*/  LDCU.64 UR6, c[0x4][0x88] ;  /* 0x01001100ff0677ac */ /* 0x000ee20008000a00 */
[----:B------:R-:W4:Y:S01]  /*5680*/  LDCU.64 UR4, c[0x4][0x8] ;  /* 0x01000100ff0477ac */ /* 0x000f220008000a00 */
[----:B-1----:R-:W-:Y:S02]  /*5690*/  MOV R4, UR8 ;  /* 0x0000000800047c02 */ /* 0x002fe40008000f00 */
[----:B------:R-:W-:Y:S02]  /*56a0*/  MOV R5, UR9 ;  /* 0x0000000900057c02 */ /* 0x000fe40008000f00 */
[----:B---3--:R-:W-:Y:S01]  /*56b0*/  MOV R7, UR7 ;  /* 0x0000000700077c02 */ /* 0x008fe20008000f00 */
[----:B------:R-:W-:Y:S01]  /*56c0*/  IMAD.U32 R6, RZ, RZ, UR6 ;  /* 0x00000006ff067e24 */ /* 0x000fe2000f8e00ff */
[----:B----4-:R-:W-:Y:S01]  /*56d0*/  MOV R11, UR5 ;  /* 0x00000005000b7c02 */ /* 0x010fe20008000f00 */
[----:B------:R-:W-:Y:S02]  /*56e0*/  IMAD.U32 R10, RZ, RZ, UR4 ;  /* 0x00000004ff0a7e24 */ /* 0x000fe4000f8e00ff */
[----:B------:R-:W-:Y:S07]  /*56f0*/  LEPC R20, `(.L_x_92) ;  /* 0x000000001014794e */ /* 0x000fee0000000000 */
[----:B--2---:R-:W-:Y:S05]  /*5700*/  CALL.ABS.NOINC R2 ;  /* 0x0000000002007343 */ /* 0x004fea0003c00000 */
.L_x_92:
[----:B------:R-:W-:Y:S05]  /*5710*/  BSYNC.RECONVERGENT B6 ;  /* 0x0000000000067941 */ /* 0x000fea0003800200 */
.L_x_91:
[----:B------:R-:W-:Y:S01]  /*5720*/  ISETP.NE.U32.AND P4, PT, R82, RZ, PT ;  /* 0x000000ff5200720c */ /* 0x000fe20003f85070 */
[----:B------:R-:W-:Y:S01]  /*5730*/  UISETP.NE.AND UP2, UPT, UR50, URZ, UPT ;  /* 0x000000ff3200728c */ /* 0x000fe2000bf45270 */
[----:B------:R-:W-:Y:S01]  /*5740*/  ISETP.NE.U32.AND P2, PT, RZ, UR38, PT ;  /* 0x00000026ff007c0c */ /* 0x000fe2000bf45070 */
[----:B------:R-:W-:Y:S01]  /*5750*/  UISETP.NE.U32.AND UP1, UPT, UR44, URZ, UPT ;  /* 0x000000ff2c00728c */ /* 0x000fe2000bf25070 */
[----:B------:R-:W-:Y:S01]  /*5760*/  ISETP.NE.AND.EX P4, PT, R83, RZ, PT, P4 ;  /* 0x000000ff5300720c */ /* 0x000fe20003f85340 */
[----:B------:R-:W-:Y:S01]  /*5770*/  UPLOP3.LUT UP0, UPT, UPT, UPT, UPT, 0x40, 0x4 ;  /* 0x000000000004789c */ /* 0x000fe20003f0e870 */
[----:B------:R-:W-:Y:S01]  /*5780*/  ISETP.NE.AND.EX P2, PT, RZ, UR39, PT, P2 ;  /* 0x00000027ff007c0c */ /* 0x000fe2000bf45320 */
[----:B------:R-:W-:Y:S01]  /*5790*/  UISETP.NE.AND.EX UP1, UPT, UR45, URZ, UPT, UP1 ;  /* 0x000000ff2d00728c */ /* 0x000fe2000bf25310 */
[----:B------:R-:W-:Y:S04]  /*57a0*/  PLOP3.LUT P1, PT, PT, PT, UP2, 0x80, 0x8 ;  /* 0x000000000008781c */ /* 0x000fe80003f2f028 */
[----:B------:R-:W-:Y:S06]  /*57b0*/  @UP2 UPLOP3.LUT UP0, UPT, UPT, UPT, UP1, 0x80, 0x8 ;  /* 0x000000000008289c */ /* 0x000fec0003f0f010 */
[----:B------:R-:W-:Y:S01]  /*57c0*/  PLOP3.LUT P0, PT, PT, PT, UP0, 0x80, 0x8 ;  /* 0x000000000008781c */ /* 0x000fe20003f0f008 */
[----:B------:R-:W-:Y:S01]  /*57d0*/  @!UPT UIADD3 URZ, UPT, UPT, URZ, URZ, URZ ;  /* 0x000000fffffff290 */ /* 0x000fe2000fffe0ff */
[----:B------:R-:W-:Y:S11]  /*57e0*/  BRA.U !UP1, `(.L_x_94) ;  /* 0x0000000109387547 */ /* 0x000ff6000b800000 */
[----:B------:R-:W-:Y:S01]  /*57f0*/  UISETP.NE.U32.AND UP0, UPT, UR38, URZ, UPT ;  /* 0x000000ff2600728c */ /* 0x000fe2000bf05070 */
[----:B------:R-:W-:Y:S02]  /*5800*/  HFMA2 R0, -RZ, RZ, 0, 5.9604644775390625e-08 ;  /* 0x00000001ff007431 */ /* 0x000fe400000001ff */
[----:B------:R-:W-:Y:S01]  /*5810*/  IMAD.MOV.U32 R88, RZ, RZ, 0x1 ;  /* 0x00000001ff587424 */ /* 0x000fe200078e00ff */
[----:B------:R-:W-:Y:S06]  /*5820*/  UISETP.NE.AND.EX UP0, UPT, UR39, URZ, UPT, UP0 ;  /* 0x000000ff2700728c */ /* 0x000fec000bf05300 */
[----:B------:R-:W-:Y:S05]  /*5830*/  PLOP3.LUT P3, PT, PT, PT, UP0, 0x80, 0x8 ;  /* 0x000000000008781c */ /* 0x000fea0003f6f008 */
[----:B------:R-:W1:Y:S01]  /*5840*/  @UP0 LDCU.64 UR6, c[0x0][0x888] ;  /* 0x00011100ff0607ac */ /* 0x000e620008000a00 */
[----:B------:R-:W-:Y:S07]  /*5850*/  @UP0 UIMAD UR4, UR36, UR44, URZ ;  /* 0x0000002c240402a4 */ /* 0x000fee000f8e02ff */
[----:B------:R-:W-:Y:S01]  /*5860*/  @!P3 PRMT R88, R0, 0x7610, R88 ;  /* 0x000076100058b816 */ /* 0x000fe20000000058 */
[----:B-1----:R-:W-:Y:S03]  /*5870*/  @UP0 UIMAD.WIDE UR6, UR4, 0x4, UR6 ;  /* 0x00000004040608a5 */ /* 0x002fe6000f8e0206 */
[----:B------:R-:W1:Y:S03]  /*5880*/  @!UP0 LDCU UR4, c[0x0][0x880] ;  /* 0x00011000ff0487ac */ /* 0x000e660008000800 */
[----:B------:R-:W-:Y:S01]  /*5890*/  IMAD.U32 R2, RZ, RZ, UR6 ;  /* 0x00000006ff027e24 */ /* 0x000fe2000f8e00ff */
[----:B------:R-:W-:Y:S05]  /*58a0*/  MOV R3, UR7 ;  /* 0x0000000700037c02 */ /* 0x000fea0008000f00 */
[----:B-----5:R2:W5:Y:S02]  /*58b0*/  @P3 LDG.E R49, desc[UR46][R2.64] ;  /* 0x0000002e02313981 */ /* 0x020564000c1e1900 */
[----:B-12---:R-:W-:Y:S02]  /*58c0*/  @!P3 IMAD.U32 R49, RZ, RZ, UR4 ;  /* 0x00000004ff31be24 */ /* 0x006fe4000f8e00ff */
.L_x_94:
[----:B------:R-:W-:Y:S05]  /*58d0*/  @!P4 BRA `(.L_x_95) ;  /* 0x000000000020c947 */ /* 0x000fea0003800000 */
[----:B------:R-:W-:Y:S04]  /*58e0*/  ISETP.NE.U32.AND P3, PT, R80, RZ, PT ;  /* 0x000000ff5000720c */ /* 0x000fe80003f65070 */
[----:B------:R-:W-:Y:S11]  /*58f0*/  ISETP.NE.AND.EX P3, PT, R81, RZ, PT, P3 ;  /* 0x000000ff5100720c */ /* 0x000ff60003f65330 */
[----:B------:R-:W-:Y:S02]  /*5900*/  @!UPT UIADD3 URZ, UPT, UPT, URZ, URZ, URZ ;  /* 0x000000fffffff290 */ /* 0x000fe4000fffe0ff */
[----:B------:R-:W1:Y:S01]  /*5910*/  @P3 LDC.64 R2, c[0x0][0x8a8] ;  /* 0x00022a00ff023b82 */ /* 0x000e620000000a00 */
[----:B------:R-:W-:Y:S04]  /*5920*/  @P3 IMAD R0, R82, UR36, RZ ;  /* 0x0000002452003c24 */ /* 0x000fe8000f8e02ff */
[----:B-1----:R-:W-:Y:S05]  /*5930*/  @P3 IMAD.WIDE R2, R0, 0x4, R2 ;  /* 0x0000000400023825 */ /* 0x002fea00078e0202 */
[----:B-----5:R1:W5:Y:S02]  /*5940*/  @P3 LDG.E R47, desc[UR46][R2.64] ;  /* 0x0000002e022f3981 */ /* 0x020364000c1e1900 */
[----:B-1----:R-:W2:Y:S02]  /*5950*/  @!P3 LDC R47, c[0x0][0x8a0] ;  /* 0x00022800ff2fbb82 */ /* 0x002ea40000000800 */
.L_x_95:
[----:B-----5:R-:W-:Y:S01]  /*5960*/  FSETP.NEU.AND P3, PT, R49, RZ, PT ;  /* 0x000000ff3100720b */ /* 0x020fe20003f6d000 */
[----:B------:R-:W-:Y:S01]  /*5970*/  IMAD.SHL.U32 R66, R92, 0x2, RZ ;  /* 0x000000025c427824 */ /* 0x000fe200078e00ff */
[----:B------:R-:W-:Y:S01]  /*5980*/  SEL R4, RZ, 0xffffffff, P2 ;  /* 0xffffffffff047807 */ /* 0x000fe20001000000 */
[----:B------:R-:W-:Y:S01]  /*5990*/  BSSY B1, `(.L_x_96) ;  /* 0x0000043000017945 */ /* 0x000fe20003800000 */
[----:B------:R-:W-:Y:S01]  /*59a0*/  @P1 LOP3.LUT P2, RZ, R88, 0xff, RZ, 0xc0, !PT ;  /* 0x000000ff58ff1812 */ /* 0x000fe2000784c0ff */
[----:B------:R-:W-:Y:S01]  /*59b0*/  VIADD R107, R66, UR48 ;  /* 0x00000030426b7c36 */ /* 0x000fe20008000000 */
[----:B------:R-:W-:Y:S01]  /*59c0*/  @P1 SEL R0, RZ, 0xffffffff, P3 ;  /* 0xffffffffff001807 */ /* 0x000fe20001800000 */
[----:B------:R-:W-:Y:S01]  /*59d0*/  IMAD.MOV.U32 R67, RZ, RZ, 0x1 ;  /* 0x00000001ff437424 */ /* 0x000fe200078e00ff */
[----:B------:R-:W-:Y:S01]  /*59e0*/  LOP3.LUT R98, R98, 0x1, RZ, 0x3c, !PT ;  /* 0x0000000162627812 */ /* 0x000fe200078e3cff */
[----:B------:R-:W-:Y:S01]  /*59f0*/  IMAD.MOV.U32 R65, RZ, RZ, RZ ;  /* 0x000000ffff417224 */ /* 0x000fe200078e00ff */
[----:B------:R-:W-:Y:S02]  /*5a00*/  @P0 SEL R0, R4, R0, !P2 ;  /* 0x0000000004000207 */ /* 0x000fe40005000000 */
[----:B------:R-:W-:Y:S02]  /*5a10*/  CS2R R78, SRZ ;  /* 0x00000000004e7805 */ /* 0x000fe4000001ff00 */
[----:B------:R-:W-:Y:S02]  /*5a20*/  LEA R64, R45, UR48, 0x3 ;  /* 0x000000302d407c11 */ /* 0x000fe4000f8e18ff */
[----:B------:R-:W-:Y:S02]  /*5a30*/  CS2R R76, SRZ ;  /* 0x00000000004c7805 */ /* 0x000fe4000001ff00 */
[----:B------:R-:W-:Y:S02]  /*5a40*/  @P1 LOP3.LUT R0, R0, 0x1, RZ, 0xc0, !PT ;  /* 0x0000000100001812 */ /* 0x000fe400078ec0ff */
[----:B------:R-:W-:Y:S02]  /*5a50*/  CS2R R70, SRZ ;  /* 0x0000000000467805 */ /* 0x000fe4000001ff00 */
[----:B------:R-:W-:Y:S02]  /*5a60*/  SHF.L.U32 R2, R97, 0x1f, RZ ;  /* 0x0000001f61027819 */ /* 0x000fe400000006ff */
[----:B------:R-:W-:Y:S02]  /*5a70*/  CS2R R68, SRZ ;  /* 0x0000000000447805 */ /* 0x000fe4000001ff00 */
[----:B------:R-:W-:Y:S02]  /*5a80*/  ISETP.NE.U32.OR P6, PT, R0, 0x1, !P1 ;  /* 0x000000010000780c */ /* 0x000fe40004fc5470 */
[----:B------:R-:W-:Y:S02]  /*5a90*/  CS2R R62, SRZ ;  /* 0x00000000003e7805 */ /* 0x000fe4000001ff00 */
[----:B------:R-:W-:Y:S02]  /*5aa0*/  PLOP3.LUT P2, PT, PT, PT, UP1, 0x80, 0x8 ;  /* 0x000000000008781c */ /* 0x000fe40003f4f018 */
[----:B------:R-:W-:Y:S02]  /*5ab0*/  CS2R R60, SRZ ;  /* 0x00000000003c7805 */ /* 0x000fe4000001ff00 */
[----:B------:R-:W-:Y:S02]  /*5ac0*/  LEA.HI R48, R45, R45, RZ, 0x1 ;  /* 0x0000002d2d307211 */ /* 0x000fe400078f08ff */
[----:B------:R-:W-:Y:S02]  /*5ad0*/  CS2R R58, SRZ ;  /* 0x00000000003a7805 */ /* 0x000fe4000001ff00 */
[----:B------:R-:W-:Y:S02]  /*5ae0*/  LOP3.LUT P4, R103, R88, 0xff, RZ, 0xc0, !PT ;  /* 0x000000ff58677812 */ /* 0x000fe4000788c0ff */
[----:B------:R-:W-:Y:S02]  /*5af0*/  CS2R R56, SRZ ;  /* 0x0000000000387805 */ /* 0x000fe4000001ff00 */
[----:B------:R-:W-:Y:S01]  /*5b00*/  SEL R3, RZ, 0xffffffff, P3 ;  /* 0xffffffffff037807 */ /* 0x000fe20001800000 */
[----:B------:R-:W-:Y:S01]  /*5b10*/  VIADD R108, R107, 0x400 ;  /* 0x000004006b6c7836 */ /* 0x000fe20000000000 */
[----:B------:R-:W-:Y:S01]  /*5b20*/  P2R R105, PR, RZ, 0x40 ;  /* 0x00000040ff697803 */ /* 0x000fe20000000000 */
[----:B------:R-:W-:Y:S01]  /*5b30*/  IMAD.IADD R106, R99, 0x1, R107 ;  /* 0x00000001636a7824 */ /* 0x000fe200078e026b */
[----:B------:R-:W-:Y:S02]  /*5b40*/  @P6 SHF.L.U32 R0, R98, 0x1f, RZ ;  /* 0x0000001f62006819 */ /* 0x000fe400000006ff */
[----:B------:R-:W-:Y:S02]  /*5b50*/  @P2 SEL R3, R4, R3, !P4 ;  /* 0x0000000304032207 */ /* 0x000fe40006000000 */
[----:B------:R1:W3:Y:S02]  /*5b60*/  @P6 SYNCS.PHASECHK.TRANS64.TRYWAIT P1, [UR48+0x90], R0 ;  /* 0x00009000ff0065a7 */ /* 0x0002e40008021130 */
[----:B------:R-:W-:Y:S04]  /*5b70*/  LOP3.LUT R3, R3, 0x1, RZ, 0xc0, !PT ;  /* 0x0000000103037812 */ /* 0x000fe800078ec0ff */
[----:B------:R-:W-:Y:S04]  /*5b80*/  ISETP.NE.U32.AND P5, PT, R3, 0x1, PT ;  /* 0x000000010300780c */ /* 0x000fe80003fa5070 */
[----:B------:R-:W-:Y:S01]  /*5b90*/  P2R R72, PR, RZ, 0x20 ;  /* 0x00000020ff487803 */ /* 0x000fe20000000000 */
[----:B------:R4:W2:Y:S01]  /*5ba0*/  SYNCS.PHASECHK.TRANS64.TRYWAIT P0, [R64+URZ+0x100], R2 ;  /* 0x00010002400075a7 */ /* 0x0008a200080011ff */
[C---:B-1----:R-:W-:Y:S01]  /*5bb0*/  IMAD.SHL.U32 R0, R48.reuse, 0x80, RZ ;  /* 0x0000008030007824 */ /* 0x042fe200078e00ff */
[----:B------:R-:W-:Y:S04]  /*5bc0*/  LOP3.LUT R48, R48, 0xffe, RZ, 0xc0, !PT ;  /* 0x00000ffe30307812 */ /* 0x000fe800078ec0ff */
[----:B------:R-:W-:Y:S01]  /*5bd0*/  LOP3.LUT R0, R0, 0xffffff00, RZ, 0xc0, !PT ;  /* 0xffffff0000007812 */ /* 0x000fe200078ec0ff */
[----:B------:R-:W-:Y:S04]  /*5be0*/  IMAD.IADD R48, R45, 0x1, -R48 ;  /* 0x000000012d307824 */ /* 0x000fe800078e0a30 */
[----:B------:R-:W-:Y:S04]  /*5bf0*/  IMAD.IADD R0, R46, 0x1, R0 ;  /* 0x000000012e007824 */ /* 0x000fe800078e0200 */
[----:B------:R-:W-:Y:S01]  /*5c00*/  IMAD R48, R48, 0x100000, R0 ;  /* 0x0010000030307824 */ /* 0x000fe200078e0200 */
[----:B---3--:R-:W-:Y:S01]  /*5c10*/  @P6 SEL R67, RZ, 0x1, !P1 ;  /* 0x00000001ff436807 */ /* 0x008fe20004800000 */
[----:B----4-:R-:W-:Y:S06]  /*5c20*/  @!P6 BRA `(.L_x_97) ;  /* 0x000000000064e947 */ /* 0x010fec0003800000 */
[----:B------:R-:W-:Y:S01]  /*5c30*/  @P5 IMAD R5, R100, 0x2, R108 ;  /* 0x0000000264055824 */ /* 0x000fe200078e026c */
[----:B------:R-:W-:Y:S01]  /*5c40*/  ISETP.NE.AND P1, PT, R67, RZ, PT ;  /* 0x000000ff4300720c */ /* 0x000fe20003f25270 */
[----:B------:R-:W-:Y:S01]  /*5c50*/  IMAD.MOV.U32 R78, RZ, RZ, RZ ;  /* 0x000000ffff4e7224 */ /* 0x000fe200078e00ff */
[----:B------:R-:W-:Y:S01]  /*5c60*/  BSSY B0, `(.L_x_98) ;  /* 0x000000d000007945 */ /* 0x000fe20003800000 */
[----:B------:R-:W-:Y:S01]  /*5c70*/  @P5 IMAD.IADD R4, R99, 0x1, R5 ;  /* 0x0000000163045824 */ /* 0x000fe200078e0205 */
[----:B------:R-:W-:Y:S02]  /*5c80*/  CS2R R70, SRZ ;  /* 0x0000000000467805 */ /* 0x000fe4000001ff00 */
[----:B------:R-:W-:Y:S02]  /*5c90*/  CS2R R68, SRZ ;  /* 0x0000000000447805 */ /* 0x000fe4000001ff00 */
[----:B------:R-:W-:Y:S02]  /*5ca0*/  CS2R R76, SRZ ;  /* 0x00000000004c7805 */ /* 0x000fe4000001ff00 */
[----:B------:R-:W-:Y:S02]  /*5cb0*/  CS2R R58, SRZ ;  /* 0x00000000003a7805 */ /* 0x000fe4000001ff00 */
[----:B------:R-:W-:Y:S02]  /*5cc0*/  CS2R R56, SRZ ;  /* 0x0000000000387805 */ /* 0x000fe4000001ff00 */
[----:B------:R-:W-:Y:S02]  /*5cd0*/  CS2R R62, SRZ ;  /* 0x00000000003e7805 */ /* 0x000fe4000001ff00 */
[----:B------:R-:W-:Y:S01]  /*5ce0*/  CS2R R60, SRZ ;  /* 0x00000000003c7805 */ /* 0x000fe2000001ff00 */
[----:B------:R-:W-:Y:S06]  /*5cf0*/  @P1 BRA `(.L_x_99) ;  /* 0x00000000000c1947 */ /* 0x000fec0003800000 */
[----:B------:R-:W-:Y:S04]  /*5d00*/  SHF.L.U32 R3, R98, 0x1f, RZ ;  /* 0x0000001f62037819 */ /* 0x000fe800000006ff */
[----:B------:R-:W1:Y:S02]  /*5d10*/  SYNCS.PHASECHK.TRANS64.TRYWAIT P1, [UR48+0x90], R3 ;  /* 0x00009003ff0075a7 */ /* 0x000e640008021130 */
[----:B-1----:R-:W-:Y:S05]  /*5d20*/  @!P1 BRA `(.L_x_100) ;  /* 0x0000003c00f89947 */ /* 0x002fea0003800000 */
.L_x_99:
[----:B------:R-:W-:Y:S05]  /*5d30*/  BSYNC B0 ;  /* 0x0000000000007941 */ /* 0x000fea0003800000 */
.L_x_98:
[----:B------:R-:W-:Y:S01]  /*5d40*/  ISETP.NE.AND P1, PT, R72, RZ, PT ;  /* 0x000000ff4800720c */ /* 0x000fe20003f25270 */
[----:B------:R-:W-:Y:S11]  /*5d50*/  HFMA2 R65, -RZ, RZ, 0, 5.9604644775390625e-08 ;  /* 0x00000001ff417431 */ /* 0x000ff600000001ff */
[----:B------:R-:W-:Y:S01]  /*5d60*/  @!UPT UIADD3 URZ, UPT, UPT, URZ, URZ, URZ ;  /* 0x000000fffffff290 */ /* 0x000fe2000fffe0ff */
[----:B------:R-:W-:Y:S05]  /*5d70*/  @P1 WARPSYNC.ALL ;  /* 0x0000000000001948 */ /* 0x000fea0003800000 */
[----:B------:R3:W4:Y:S04]  /*5d80*/  @P1 LDSM.16.M88.4 R68, [R5] ;  /* 0x000000000544183b */ /* 0x0007280000000200 */
[----:B------:R3:W1:Y:S04]  /*5d90*/  @P1 LDSM.16.M88.4 R76, [R4] ;  /* 0x00000000044c183b */ /* 0x0006680000000200 */
[----:B------:R3:W1:Y:S04]  /*5da0*/  @P1 LDSM.16.M88.4 R56, [R66+UR48+0x400] ;  /* 0x000400304238183b */ /* 0x0006680008000200 */
[----:B------:R3:W1:Y:S02]  /*5db0*/  @P1 LDSM.16.M88.4 R60, [R106+0x400] ;  /* 0x000400006a3c183b */ /* 0x0006640000000200 */
.L_x_97:
[----:B------:R-:W-:Y:S05]  /*5dc0*/  BSYNC B1 ;  /* 0x0000000000017941 */ /* 0x000fea0003800000 */
.L_x_96:
[----:B-1----:R-:W-:Y:S04]  /*5dd0*/  SHF.R.U32.HI R0, RZ, 0x15, R48 ;  /* 0x00000015ff007819 */ /* 0x002fe80000011630 */
[----:B------:R-:W-:Y:S01]  /*5de0*/  LOP3.LUT P1, RZ, R0, 0x3, R93, 0x48, !PT ;  /* 0x0000000300ff7812 */ /* 0x000fe2000782485d */
[----:B------:R-:W-:Y:S01]  /*5df0*/  @!UPT UIADD3 URZ, UPT, UPT, URZ, URZ, URZ ;  /* 0x000000fffffff290 */ /* 0x000fe2000fffe0ff */
[----:B--2---:R-:W-:Y:S11]  /*5e00*/  @P0 BRA `(.L_x_101) ;  /* 0x0000000000080947 */ /* 0x004ff60003800000 */
[----:B------:R-:W1:Y:S02]  /*5e10*/  SYNCS.PHASECHK.TRANS64.TRYWAIT P0, [R64+URZ+0x100], R2 ;  /* 0x00010002400075a7 */ /* 0x000e6400080011ff */
[----:B-1----:R-:W-:Y:S05]  /*5e20*/  @!P0 BRA `(.L_x_102) ;  /* 0x0000003c00d08947 */ /* 0x002fea0003800000 */
.L_x_101:
[----:B------:R-:W-:Y:S05]  /*5e30*/  @!P1 BRA `(.L_x_103) ;  /* 0x0000000000409947 */ /* 0x000fea0003800000 */
[----:B------:R-:W3:Y:S01]  /*5e40*/  LDCU.64 UR8, c[0x4][0x70] ;  /* 0x01000e00ff0877ac */ /* 0x000ee20008000a00 */
[----:B------:R-:W-:Y:S01]  /*5e50*/  MOV R3, 0x0 ;  /* 0x0000000000037802 */ /* 0x000fe20000000f00 */
[----:B------:R-:W-:Y:S02]  /*5e60*/  HFMA2 R12, -RZ, RZ, 0, 5.9604644775390625e-08 ;  /* 0x00000001ff0c7431 */ /* 0x000fe400000001ff */
[----:B------:R-:W-:Y:S02]  /*5e70*/  IMAD.MOV.U32 R8, RZ, RZ, 0x192 ;  /* 0x00000192ff087424 */ /* 0x000fe400078e00ff */
[----:B------:R-:W-:Y:S01]  /*5e80*/  IMAD.MOV.U32 R13, RZ, RZ, RZ ;  /* 0x000000ffff0d7224 */ /* 0x000fe200078e00ff */
[----:B------:R-:W2:Y:S01]  /*5e90*/  LDCU.64 UR6, c[0x4][0x78] ;  /* 0x01000f00ff0677ac */ /* 0x000ea20008000a00 */
[----:B-1----:R-:W1:Y:S01]  /*5ea0*/  LDC.64 R2, c[0x4][R3] ;  /* 0x0100000003027b82 */ /* 0x002e620000000a00 */
[----:B------:R-:W5:Y:S01]  /*5eb0*/  LDCU.64 UR4, c[0x4][0x10] ;  /* 0x01000200ff0477ac */ /* 0x000f620008000a00 */
[----:B---3--:R-:W-:Y:S01]  /*5ec0*/  MOV R5, UR9 ;  /* 0x0000000900057c02 */ /* 0x008fe20008000f00 */
[----:B------:R-:W-:Y:S01]  /*5ed0*/  IMAD.U32 R4, RZ, RZ, UR8 ;  /* 0x00000008ff047e24 */ /* 0x000fe2000f8e00ff */
[----:B--2---:R-:W-:Y:S01]  /*5ee0*/  MOV R7, UR7 ;  /* 0x0000000700077c02 */ /* 0x004fe20008000f00 */
[----:B------:R-:W-:Y:S01]  /*5ef0*/  IMAD.U32 R6, RZ, RZ, UR6 ;  /* 0x00000006ff067e24 */ /* 0x000fe2000f8e00ff */
[----:B-----5:R-:W-:Y:S01]  /*5f00*/  MOV R11, UR5 ;  /* 0x00000005000b7c02 */ /* 0x020fe20008000f00 */
[----:B------:R-:W-:Y:S02]  /*5f10*/  IMAD.U32 R10, RZ, RZ, UR4 ;  /* 0x00000004ff0a7e24 */ /* 0x000fe4000f8e00ff */
[----:B------:R-:W-:Y:S07]  /*5f20*/  LEPC R20, `(.L_x_103) ;  /* 0x000000001014794e */ /* 0x000fee0000000000 */
[----:B-1--4-:R-:W-:Y:S05]  /*5f30*/  CALL.ABS.NOINC R2 ;  /* 0x0000000002007343 */ /* 0x012fea0003c00000 */
.L_x_103:
[----:B------:R-:W-:Y:S01]  /*5f40*/  SHF.L.U32 R50, R56, 0x10, RZ ;  /* 0x0000001038327819 */ /* 0x000fe200000006ff */
[----:B------:R-:W-:Y:S05]  /*5f50*/  WARPSYNC.ALL ;  /* 0x0000000000007948 */ /* 0x000fea0003800000 */
[----:B------:R-:W-:Y:S01]  /*5f60*/  R2UR UR4, R48 ;  /* 0x00000000300472ca */ /* 0x000fe200000e0000 */
[----:B------:R-:W-:Y:S01]  /*5f70*/  BSSY.RECONVERGENT B0, `(.L_x_104) ;  /* 0x000008b000007945 */ /* 0x000fe20003800200 */
[----:B------:R-:W-:Y:S02]  /*5f80*/  LOP3.LUT R51, R56, 0xffff0000, RZ, 0xc0, !PT ;  /* 0xffff000038337812 */ /* 0x000fe400078ec0ff */
[----:B------:R-:W-:Y:S02]  /*5f90*/  SHF.L.U32 R52, R57, 0x10, RZ ;  /* 0x0000001039347819 */ /* 0x000fe400000006ff */
[----:B------:R-:W-:Y:S02]  /*5fa0*/  SHF.L.U32 R73, R100, 0x1, RZ ;  /* 0x0000000164497819 */ /* 0x000fe400000006ff */
[----:B------:R-:W-:Y:S02]  /*5fb0*/  ISETP.NE.AND P0, PT, R101, RZ, PT ;  /* 0x000000ff6500720c */ /* 0x000fe40003f05270 */
[----:B------:R-:W-:Y:S03]  /*5fc0*/  IADD3 R108, PT, PT, R108, R73, RZ ;  /* 0x000000496c6c7210 */ /* 0x000fe60007ffe0ff */
[----:B---3--:R-:W2:Y:S01]  /*5fd0*/  LDTM.16dp256bit.x8 R4, tmem[UR4] ;  /* 0x00000004000479ee */ /* 0x008ea200081a0000 */
[----:B------:R-:W-:Y:S01]  /*5fe0*/  IADD3 R109, PT, PT, R99, R108, RZ ;  /* 0x0000006c636d7210 */ /* 0x000fe20007ffe0ff */
[C---:B--2---:R-:W-:Y:S01]  /*5ff0*/  FMUL R0, R47.reuse, R4 ;  /* 0x000000042f007220 */ /* 0x044fe20000400000 */
[C---:B-1----:R-:W-:Y:S01]  /*6000*/  FMUL R2, R47.reuse, R5 ;  /* 0x000000052f027220 */ /* 0x042fe20000400000 */
[C---:B------:R-:W-:Y:S01]  /*6010*/  FMUL R4, R47.reuse, R8 ;  /* 0x000000082f047220 */ /* 0x040fe20000400000 */
[C---:B------:R-:W-:Y:S01]  /*6020*/  FMUL R3, R47.reuse, R6 ;  /* 0x000000062f037220 */ /* 0x040fe20000400000 */
[C---:B------:R-:W-:Y:S01]  /*6030*/  FMUL R5, R47.reuse, R9 ;  /* 0x000000092f057220 */ /* 0x040fe20000400000 */
[C---:B------:R-:W-:Y:S01]  /*6040*/  FMUL R8, R47.reuse, R12 ;  /* 0x0000000c2f087220 */ /* 0x040fe20000400000 */
[C---:B------:R-:W-:Y:S01]  /*6050*/  FMUL R6, R47.reuse, R10 ;  /* 0x0000000a2f067220 */ /* 0x040fe20000400000 */
[C---:B------:R-:W-:Y:S01]  /*6060*/  FMUL R9, R47.reuse, R13 ;  /* 0x0000000d2f097220 */ /* 0x040fe20000400000 */
[----:B------:R-:W-:Y:S01]  /*6070*/  FMUL R12, R47, R16 ;  /* 0x000000102f0c7220 */ /* 0x000fe20000400000 */
[----:B------:R-:W-:Y:S01]  /*6080*/  FFMA R0, R49, R50, R0 ;  /* 0x0000003231007223 */ /* 0x000fe20000000000 */
[C---:B------:R-:W-:Y:S01]  /*6090*/  FMUL R10, R47.reuse, R14 ;  /* 0x0000000e2f0a7220 */ /* 0x040fe20000400000 */
[C---:B------:R-:W-:Y:S01]  /*60a0*/  FMUL R13, R47.reuse, R17 ;  /* 0x000000112f0d7220 */ /* 0x040fe20000400000 */
[----:B------:R-:W-:Y:S01]  /*60b0*/  FMUL R16, R47, R20 ;  /* 0x000000142f107220 */ /* 0x000fe20000400000 */
[----:B------:R-:W-:Y:S01]  /*60c0*/  FFMA R2, R49, R51, R2 ;  /* 0x0000003331027223 */ /* 0x000fe20000000002 */
[C---:B------:R-:W-:Y:S01]  /*60d0*/  FMUL R14, R47.reuse, R18 ;  /* 0x000000122f0e7220 */ /* 0x040fe20000400000 */
[C---:B------:R-:W-:Y:S01]  /*60e0*/  FMUL R17, R47.reuse, R21 ;  /* 0x000000152f117220 */ /* 0x040fe20000400000 */
[C---:B------:R-:W-:Y:S01]  /*60f0*/  FMUL R20, R47.reuse, R24 ;  /* 0x000000182f147220 */ /* 0x040fe20000400000 */
[C---:B------:R-:W-:Y:S01]  /*6100*/  FMUL R18, R47.reuse, R22 ;  /* 0x000000162f127220 */ /* 0x040fe20000400000 */
[C---:B------:R-:W-:Y:S01]  /*6110*/  FMUL R21, R47.reuse, R25 ;  /* 0x000000192f157220 */ /* 0x040fe20000400000 */
[C---:B------:R-:W-:Y:S01]  /*6120*/  FMUL R24, R47.reuse, R28 ;  /* 0x0000001c2f187220 */ /* 0x040fe20000400000 */
[C---:B------:R-:W-:Y:S01]  /*6130*/  FMUL R22, R47.reuse, R26 ;  /* 0x0000001a2f167220 */ /* 0x040fe20000400000 */
[C---:B------:R-:W-:Y:S01]  /*6140*/  FMUL R25, R47.reuse, R29 ;  /* 0x0000001d2f197220 */ /* 0x040fe20000400000 */
[----:B------:R-:W-:Y:S01]  /*6150*/  FMUL R28, R47, R32 ;  /* 0x000000202f1c7220 */ /* 0x000fe20000400000 */
[----:B------:R-:W-:Y:S01]  /*6160*/  LOP3.LUT R32, R57, 0xffff0000, RZ, 0xc0, !PT ;  /* 0xffff000039207812 */ /* 0x000fe200078ec0ff */
[C---:B------:R-:W-:Y:S01]  /*6170*/  FMUL R26, R47.reuse, R30 ;  /* 0x0000001e2f1a7220 */ /* 0x040fe20000400000 */
[----:B------:R-:W-:Y:S01]  /*6180*/  FMUL R29, R47, R33 ;  /* 0x000000212f1d7220 */ /* 0x000fe20000400000 */
[----:B------:R-:W-:Y:S01]  /*6190*/  SHF.L.U32 R33, R58, 0x10, RZ ;  /* 0x000000103a217819 */ /* 0x000fe200000006ff */
[----:B------:R-:W-:Y:S01]  /*61a0*/  FFMA R3, R49, R52, R3 ;  /* 0x0000003431037223 */ /* 0x000fe20000000003 */
[----:B------:R-:W-:Y:S01]  /*61b0*/  F2FP.BF16.F32.PACK_AB R52, R2, R0 ;  /* 0x000000000234723e */ /* 0x000fe200000010ff */
[----:B------:R-:W-:Y:S01]  /*61c0*/  FMUL R7, R47, R7 ;  /* 0x000000072f077220 */ /* 0x000fe20000400000 */
[----:B------:R-:W-:Y:S01]  /*61d0*/  SHF.L.U32 R0, R59, 0x10, RZ ;  /* 0x000000103b007819 */ /* 0x000fe200000006ff */
[----:B------:R-:W-:Y:S01]  /*61e0*/  FMUL R30, R47, R34 ;  /* 0x000000222f1e7220 */ /* 0x000fe20000400000 */
[----:B------:R-:W-:Y:S01]  /*61f0*/  LOP3.LUT R34, R58, 0xffff0000, RZ, 0xc0, !PT ;  /* 0xffff00003a227812 */ /* 0x000fe200078ec0ff */
[----:B------:R-:W-:Y:S01]  /*6200*/  FFMA R7, R49, R32, R7 ;  /* 0x0000002031077223 */ /* 0x000fe20000000007 */
[----:B------:R-:W-:Y:S01]  /*6210*/  LOP3.LUT R2, R59, 0xffff0000, RZ, 0xc0, !PT ;  /* 0xffff00003b027812 */ /* 0x000fe200078ec0ff */
[----:B------:R-:W-:Y:S01]  /*6220*/  FFMA R4, R49, R33, R4 ;  /* 0x0000002131047223 */ /* 0x000fe20000000004 */
[----:B------:R-:W-:Y:S01]  /*6230*/  FMUL R11, R47, R11 ;  /* 0x0000000b2f0b7220 */ /* 0x000fe20000400000 */
[----:B------:R-:W-:Y:S01]  /*6240*/  FFMA R5, R49, R34, R5 ;  /* 0x0000002231057223 */ /* 0x000fe20000000005 */
[----:B------:R-:W-:Y:S01]  /*6250*/  F2FP.BF16.F32.PACK_AB R53, R7, R3 ;  /* 0x000000030735723e */ /* 0x000fe200000010ff */
[C---:B------:R-:W-:Y:S01]  /*6260*/  FFMA R6, R49.reuse, R0, R6 ;  /* 0x0000000031067223 */ /* 0x040fe20000000006 */
[C---:B------:R-:W-:Y:S01]  /*6270*/  SHF.L.U32 R0, R60.reuse, 0x10, RZ ;  /* 0x000000103c007819 */ /* 0x040fe200000006ff */
[----:B------:R-:W-:Y:S01]  /*6280*/  FFMA R11, R49, R2, R11 ;  /* 0x00000002310b7223 */ /* 0x000fe2000000000b */
[----:B------:R-:W-:Y:S01]  /*6290*/  LOP3.LUT R2, R60, 0xffff0000, RZ, 0xc0, !PT ;  /* 0xffff00003c027812 */ /* 0x000fe200078ec0ff */
[----:B------:R-:W-:Y:S01]  /*62a0*/  FMUL R15, R47, R15 ;  /* 0x0000000f2f0f7220 */ /* 0x000fe20000400000 */
[----:B------:R-:W-:Y:S01]  /*62b0*/  SHF.L.U32 R3, R61, 0x10, RZ ;  /* 0x000000103d037819 */ /* 0x000fe200000006ff */
[----:B------:R-:W-:Y:S01]  /*62c0*/  FFMA R8, R49, R0, R8 ;  /* 0x0000000031087223 */ /* 0x000fe20000000008 */
[----:B------:R-:W-:Y:S01]  /*62d0*/  LOP3.LUT R0, R61, 0xffff0000, RZ, 0xc0, !PT ;  /* 0xffff00003d007812 */ /* 0x000fe200078ec0ff */
[C---:B------:R-:W-:Y:S01]  /*62e0*/  FFMA R9, R49.reuse, R2, R9 ;  /* 0x0000000231097223 */ /* 0x040fe20000000009 */
[C---:B------:R-:W-:Y:S01]  /*62f0*/  SHF.L.U32 R2, R62.reuse, 0x10, RZ ;  /* 0x000000103e027819 */ /* 0x040fe200000006ff */
[----:B------:R-:W-:Y:S01]  /*6300*/  FFMA R10, R49, R3, R10 ;  /* 0x00000003310a7223 */ /* 0x000fe2000000000a */
[----:B------:R-:W-:Y:S01]  /*6310*/  SHF.L.U32 R3, R63, 0x10, RZ ;  /* 0x000000103f037819 */ /* 0x000fe200000006ff */
[C---:B------:R-:W-:Y:S01]  /*6320*/  FFMA R15, R49.reuse, R0, R15 ;  /* 0x00000000310f7223 */ /* 0x040fe2000000000f */
[----:B------:R-:W-:Y:S01]  /*6330*/  LOP3.LUT R0, R62, 0xffff0000, RZ, 0xc0, !PT ;  /* 0xffff00003e007812 */ /* 0x000fe200078ec0ff */
[----:B------:R-:W-:Y:S01]  /*6340*/  FFMA R12, R49, R2, R12 ;  /* 0x00000002310c7223 */ /* 0x000fe2000000000c */
[C---:B----4-:R-:W-:Y:S01]  /*6350*/  SHF.L.U32 R2, R68.reuse, 0x10, RZ ;  /* 0x0000001044027819 */ /* 0x050fe200000006ff */
[----:B------:R-:W-:Y:S01]  /*6360*/  FMUL R19, R47, R19 ;  /* 0x000000132f137220 */ /* 0x000fe20000400000 */
[----:B------:R-:W-:Y:S01]  /*6370*/  F2FP.BF16.F32.PACK_AB R54, R5, R4 ;  /* 0x000000040536723e */ /* 0x000fe200000010ff */
[----:B------:R-:W-:Y:S01]  /*6380*/  FFMA R13, R49, R0, R13 ;  /* 0x00000000310d7223 */ /* 0x000fe2000000000d */
[----:B------:R-:W-:Y:S01]  /*6390*/  LOP3.LUT R0, R63, 0xffff0000, RZ, 0xc0, !PT ;  /* 0xffff00003f007812 */ /* 0x000fe200078ec0ff */
[----:B------:R-:W-:Y:S01]  /*63a0*/  FFMA R14, R49, R3, R14 ;  /* 0x00000003310e7223 */ /* 0x000fe2000000000e */
[----:B------:R-:W-:Y:S01]  /*63b0*/  LOP3.LUT R3, R68, 0xffff0000, RZ, 0xc0, !PT ;  /* 0xffff000044037812 */ /* 0x000fe200078ec0ff */
[----:B------:R-:W-:Y:S01]  /*63c0*/  FMUL R23, R47, R23 ;  /* 0x000000172f177220 */ /* 0x000fe20000400000 */
[----:B------:R-:W-:Y:S01]  /*63d0*/  F2FP.BF16.F32.PACK_AB R55, R11, R6 ;  /* 0x000000060b37723e */ /* 0x000fe200000010ff */
[----:B------:R-:W-:Y:S01]  /*63e0*/  FFMA R19, R49, R0, R19 ;  /* 0x0000000031137223 */ /* 0x000fe20000000013 */
[----:B------:R-:W-:Y:S01]  /*63f0*/  SHF.L.U32 R0, R69, 0x10, RZ ;  /* 0x0000001045007819 */ /* 0x000fe200000006ff */
[----:B------:R-:W-:Y:S01]  /*6400*/  FFMA R16, R49, R2, R16 ;  /* 0x0000000231107223 */ /* 0x000fe20000000010 */
[----:B------:R-:W-:Y:S01]  /*6410*/  LOP3.LUT R2, R69, 0xffff0000, RZ, 0xc0, !PT ;  /* 0xffff000045027812 */ /* 0x000fe200078ec0ff */
[----:B------:R-:W-:Y:S01]  /*6420*/  FFMA R17, R49, R3, R17 ;  /* 0x0000000331117223 */ /* 0x000fe20000000011 */
[----:B------:R-:W-:Y:S01]  /*6430*/  SHF.L.U32 R3, R71, 0x10, RZ ;  /* 0x0000001047037819 */ /* 0x000fe200000006ff */
        /* <DEDUP_REMOVED lines=15> */
[C---:B------:R-:W-:Y:S01]  /*6530*/  SHF.L.U32 R2, R78.reuse, 0x10, RZ ;  /* 0x000000104e027819 */ /* 0x040fe200000006ff */
[----:B------:R-:W-:Y:S01]  /*6540*/  FMUL R31, R47, R31 ;  /* 0x0000001f2f1f7220 */ /* 0x000fe20000400000 */
[----:B------:R-:W-:Y:S01]  /*6550*/  F2FP.BF16.F32.PACK_AB R8, R9, R8 ;  /* 0x000000080908723e */ /* 0x000fe200000010ff */
[----:B------:R1:W-:Y:S01]  /*6560*/  STSM.16.M88.4 [R107+0x400], R52 ;  /* 0x000400346b007844 */ /* 0x0003e20000000200 */
        /* <DEDUP_REMOVED lines=8> */
[----:B------:R-:W-:Y:S01]  /*65f0*/  LOP3.LUT R0, R79, 0xffff0000, RZ, 0xc0, !PT ;  /* 0xffff00004f007812 */ /* 0x000fe200078ec0ff */
[----:B------:R-:W-:Y:S01]  /*6600*/  FFMA R28, R49, R2, R28 ;  /* 0x00000002311c7223 */ /* 0x000fe2000000001c */
[----:B------:R-:W-:Y:S01]  /*6610*/  F2FP.BF16.F32.PACK_AB R11, R19, R14 ;  /* 0x0000000e130b723e */ /* 0x000fe200000010ff */
[----:B------:R-:W-:Y:S01]  /*6620*/  FFMA R29, R49, R3, R29 ;  /* 0x00000003311d7223 */ /* 0x000fe2000000001d */
[----:B------:R-:W-:Y:S01]  /*6630*/  F2FP.BF16.F32.PACK_AB R16, R17, R16 ;  /* 0x000000101110723e */ /* 0x000fe200000010ff */
[----:B------:R-:W-:Y:S01]  /*6640*/  FFMA R30, R49, R4, R30 ;  /* 0x00000004311e7223 */ /* 0x000fe2000000001e */
[----:B------:R-:W-:Y:S01]  /*6650*/  F2FP.BF16.F32.PACK_AB R17, R23, R18 ;  /* 0x000000121711723e */ /* 0x000fe200000010ff */
[----:B------:R1:W-:Y:S01]  /*6660*/  STSM.16.M88.4 [R106+0x400], R8 ;  /* 0x000400086a007844 */ /* 0x0003e20000000200 */
[----:B------:R-:W-:Y:S01]  /*6670*/  FFMA R35, R49, R0, R35 ;  /* 0x0000000031237223 */ /* 0x000fe20000000023 */
[----:B------:R-:W-:Y:S02]  /*6680*/  F2FP.BF16.F32.PACK_AB R18, R21, R20 ;  /* 0x000000141512723e */ /* 0x000fe400000010ff */
[----:B------:R-:W-:Y:S02]  /*6690*/  F2FP.BF16.F32.PACK_AB R19, R27, R22 ;  /* 0x000000161b13723e */ /* 0x000fe400000010ff */
[----:B------:R-:W-:Y:S02]  /*66a0*/  F2FP.BF16.F32.PACK_AB R24, R25, R24 ;  /* 0x000000181918723e */ /* 0x000fe400000010ff */
[----:B------:R-:W-:Y:S01]  /*66b0*/  F2FP.BF16.F32.PACK_AB R25, R31, R26 ;  /* 0x0000001a1f19723e */ /* 0x000fe200000010ff */
[----:B------:R1:W-:Y:S01]  /*66c0*/  STSM.16.M88.4 [R108], R16 ;  /* 0x000000106c007844 */ /* 0x0003e20000000200 */
[----:B------:R-:W-:Y:S02]  /*66d0*/  F2FP.BF16.F32.PACK_AB R26, R29, R28 ;  /* 0x0000001c1d1a723e */ /* 0x000fe400000010ff */
[----:B------:R-:W-:Y:S05]  /*66e0*/  F2FP.BF16.F32.PACK_AB R27, R35, R30 ;  /* 0x0000001e231b723e */ /* 0x000fea00000010ff */
[----:B------:R1:W-:Y:S01]  /*66f0*/  STSM.16.M88.4 [R109], R24 ;  /* 0x000000186d007844 */ /* 0x0003e20000000200 */
[----:B------:R-:W-:Y:S01]  /*6700*/  @!PT LDS RZ, [RZ] ;  /* 0x00000000fffff984 */ /* 0x000fe20000000800 */
[----:B------:R-:W-:Y:S01]  /*6710*/  @!PT LDS RZ, [RZ] ;  /* 0x00000000fffff984 */ /* 0x000fe20000000800 */
[----:B------:R-:W-:Y:S01]  /*6720*/  @!PT LDS RZ, [RZ] ;  /* 0x00000000fffff984 */ /* 0x000fe20000000800 */
[----:B------:R-:W-:Y:S01]  /*6730*/  @!PT LDS RZ, [RZ] ;  /* 0x00000000fffff984 */ /* 0x000fe20000000800 */
[----:B------:R2:W-:Y:S07]  /*6740*/  MEMBAR.ALL.CTA ;  /* 0x0000000000007992 */ /* 0x0005ee0000008000 */
[----:B--2---:R-:W2:Y:S02]  /*6750*/  FENCE.VIEW.ASYNC.S ;  /* 0x00000000000073c6 */ /* 0x004ea40000000000 */
[----:B--2---:R-:W-:Y:S06]  /*6760*/  BAR.SYNC.DEFER_BLOCKING 0x1, 0x80 ;  /* 0x0042000000007b1d */ /* 0x004fec0000010000 */
[----:B------:R-:W-:Y:S05]  /*6770*/  @P0 BRA `(.L_x_105) ;  /* 0x0000000000280947 */ /* 0x000fea0003800000 */
[----:B------:R-:W-:Y:S02]  /*6780*/  UIADD3 UR4, UPT, UPT, UR48, 0x400, URZ ;  /* 0x0000040030047890 */ /* 0x000fe4000fffe0ff */
[----:B------:R-:W-:Y:S01]  /*6790*/  UIADD3 UR6, UP0, UPT, UR52, 0x680, URZ ;  /* 0x0000068034067890 */ /* 0x000fe2000ff1e0ff */
[----:B------:R-:W-:Y:S03]  /*67a0*/  UMOV UR43, UR36 ;  /* 0x00000024002b7c82 */ /* 0x000fe60008000000 */
[----:B------:R-:W-:Y:S01]  /*67b0*/  MOV R94, UR4 ;  /* 0x00000004005e7c02 */ /* 0x000fe20008000f00 */
[----:B------:R-:W-:Y:S03]  /*67c0*/  UIADD3.X UR7, UPT, UPT, URZ, UR53, URZ, UP0, !UPT ;  /* 0x00000035ff077290 */ /* 0x000fe600087fe4ff */
[----:B------:R-:W-:Y:S11]  /*67d0*/  R2UR UR40, R94 ;  /* 0x000000005e2872ca */ /* 0x000ff600000e0000 */
[----:B------:R-:W-:Y:S02]  /*67e0*/  @!UPT UIADD3 URZ, UPT, UPT, URZ, URZ, URZ ;  /* 0x000000fffffff290 */ /* 0x000fe4000fffe0ff */
[----:B------:R2:W-:Y:S01]  /*67f0*/  UTMASTG.3D [UR40], [UR6] ;  /* 0x00000028060073b5 */ /* 0x0005e20008010000 */
[----:B------:R0:W-:Y:S01]  /*6800*/  UTMACMDFLUSH ;  /* 0x00000000000079b7 */ /* 0x0001e20000000000 */
[----:B--2---:R-:W-:Y:S04]  /*6810*/  DEPBAR.LE SB0, 0x1 ;  /* 0x000080400000791a */ /* 0x004fe80000000000 */
.L_x_105:
[----:B------:R-:W-:Y:S05]  /*6820*/  BSYNC.RECONVERGENT B0 ;  /* 0x0000000000007941 */ /* 0x000fea0003800200 */
.L_x_104:
[----:B------:R-:W-:Y:S01]  /*6830*/  BAR.SYNC.DEFER_BLOCKING 0x1, 0x80 ;  /* 0x0042000000007b1d */ /* 0x000fe20000010000 */
[----:B------:R-:W-:Y:S01]  /*6840*/  ISETP.NE.AND P1, PT, R105, RZ, PT ;  /* 0x000000ff6900720c */ /* 0x000fe20003f25270 */
[----:B------:R-:W-:Y:S01]  /*6850*/  UISETP.NE.AND UP0, UPT, UR49, URZ, UPT ;  /* 0x000000ff3100728c */ /* 0x000fe2000bf05270 */
[----:B------:R-:W-:Y:S11]  /*6860*/  LEA R2, R65, UR48, 0x3 ;  /* 0x0000003041027c11 */ /* 0x000ff6000f8e18ff */
[----:B------:R-:W-:Y:S01]  /*6870*/  @P1 SHF.L.U32 R3, R98, 0x1f, RZ ;  /* 0x0000001f62031819 */ /* 0x000fe200000006ff */
[----:B------:R-:W-:Y:S06]  /*6880*/  BRA.U !UP0, `(.L_x_106) ;  /* 0x0000000108247547 */ /* 0x000fec000b800000 */
[----:B------:R-:W-:Y:S01]  /*6890*/  IMAD.U32 R4, RZ, RZ, UR51 ;  /* 0x00000033ff047e24 */ /* 0x000fe2000f8e00ff */
[----:B------:R-:W-:Y:S01]  /*68a0*/  MOV R0, UR37 ;  /* 0x0000002500007c02 */ /* 0x000fe20008000f00 */
[----:B------:R-:W-:Y:S03]  /*68b0*/  UIADD3 UR51, UPT, UPT, UR51, 0x1, URZ ;  /* 0x0000000133337890 */ /* 0x000fe6000fffe0ff */
[----:B------:R-:W-:Y:S01]  /*68c0*/  @P1 LEA R4, R4, UR48, 0x3 ;  /* 0x0000003004041c11 */ /* 0x000fe2000f8e18ff */
[----:B------:R-:W-:Y:S04]  /*68d0*/  UISETP.NE.AND UP0, UPT, UR51, 0x4, UPT ;  /* 0x000000043300788c */ /* 0x000fe8000bf05270 */
[----:B------:R-:W-:Y:S01]  /*68e0*/  @P1 VIADD R4, R4, 0xb0 ;  /* 0x000000b004041836 */ /* 0x000fe20000000000 */
[----:B------:R-:W-:Y:S04]  /*68f0*/  USEL UR51, UR51, URZ, UP0 ;  /* 0x000000ff33337287 */ /* 0x000fe80008000000 */
[----:B------:R-:W-:Y:S04]  /*6900*/  @P1 PRMT R0, R0, 0x654, R4 ;  /* 0x0000065400001816 */ /* 0x000fe80000000004 */
[----:B------:R2:W-:Y:S04]  /*6910*/  @P1 SYNCS.ARRIVE.TRANS64.RED.A1T0 RZ, [R0+URZ], RZ ;  /* 0x000000ff00ff19a7 */ /* 0x0005e800081004ff */
.L_x_106:
[----:B------:R-:W3:Y:S01]  /*6920*/  @P1 SYNCS.PHASECHK.TRANS64.TRYWAIT P0, [R2+URZ+0x90], R3 ;  /* 0x00009003020015a7 */ /* 0x000ee200080011ff */
[----:B------:R-:W-:Y:S01]  /*6930*/  BSSY B1, `(.L_x_107) ;  /* 0x0000017000017945 */ /* 0x000fe20003800000 */
[----:B---3--:R-:W-:Y:S03]  /*6940*/  @P1 SEL R67, RZ, 0x1, !P0 ;  /* 0x00000001ff431807 */ /* 0x008fe60004000000 */
[----:B------:R-:W-:Y:S05]  /*6950*/  @!P1 BRA `(.L_x_108) ;  /* 0x0000000000509947 */ /* 0x000fea0003800000 */
[----:B------:R-:W-:Y:S01]  /*6960*/  ISETP.NE.AND P1, PT, R72, RZ, PT ;  /* 0x000000ff4800720c */ /* 0x000fe20003f25270 */
[----:B------:R-:W-:Y:S01]  /*6970*/  BSSY B0, `(.L_x_109) ;  /* 0x000000a000007945 */ /* 0x000fe20003800000 */
[----:B------:R-:W-:Y:S11]  /*6980*/  ISETP.NE.AND P0, PT, R67, RZ, PT ;  /* 0x000000ff4300720c */ /* 0x000ff60003f05270 */
[----:B------:R-:W-:Y:S04]  /*6990*/  @P1 IMAD R5, R65, 0x2000, R66 ;  /* 0x0000200041051824 */ /* 0x000fe800078e0242 */
[----:B------:R-:W-:Y:S05]  /*69a0*/  @P1 VIADD R4, R5, UR48 ;  /* 0x0000003005041c36 */ /* 0x000fea0008000000 */
[----:B------:R-:W-:Y:S01]  /*69b0*/  @P1 IADD3 R3, PT, PT, R73, R4, RZ ;  /* 0x0000000449031210 */ /* 0x000fe20007ffe0ff */
[----:B------:R-:W-:Y:S01]  /*69c0*/  @P1 IMAD.IADD R4, R99, 0x1, R4 ;  /* 0x0000000163041824 */ /* 0x000fe200078e0204 */
[----:B------:R-:W-:Y:S06]  /*69d0*/  @P0 BRA `(.L_x_110) ;  /* 0x00000000000c0947 */ /* 0x000fec0003800000 */
[----:B--2---:R-:W-:Y:S04]  /*69e0*/  SHF.L.U32 R0, R98, 0x1f, RZ ;  /* 0x0000001f62007819 */ /* 0x004fe800000006ff */
[----:B------:R-:W2:Y:S02]  /*69f0*/  SYNCS.PHASECHK.TRANS64.TRYWAIT P0, [R2+URZ+0x90], R0 ;  /* 0x00009000020075a7 */ /* 0x000ea400080011ff */
[----:B--2---:R-:W-:Y:S05]  /*6a00*/  @!P0 BRA `(.L_x_111) ;  /* 0x0000003000ec8947 */ /* 0x004fea0003800000 */
.L_x_110:
[----:B------:R-:W-:Y:S05]  /*6a10*/  BSYNC B0 ;  /* 0x0000000000007941 */ /* 0x000fea0003800000 */
.L_x_109:
[----:B------:R-:W-:Y:S02]  /*6a20*/  ISETP.NE.AND P0, PT, R72, RZ, PT ;  /* 0x000000ff4800720c */ /* 0x000fe40003f05270 */
[----:B------:R-:W-:Y:S11]  /*6a30*/  IADD3 R65, PT, PT, R65, 0x1, RZ ;  /* 0x0000000141417810 */ /* 0x000ff60007ffe0ff */
[----:B--2---:R-:W-:Y:S01]  /*6a40*/  @P0 IMAD.IADD R0, R99, 0x1, R3 ;  /* 0x0000000163000824 */ /* 0x004fe200078e0203 */
[----:B------:R-:W-:Y:S05]  /*6a50*/  @P0 WARPSYNC.ALL ;  /* 0x0000000000000948 */ /* 0x000fea0003800000 */
[----:B------:R3:W4:Y:S04]  /*6a60*/  @P0 LDSM.16.M88.4 R56, [R5+UR48+0x400] ;  /* 0x000400300538083b */ /* 0x0007280008000200 */
[----:B------:R3:W2:Y:S04]  /*6a70*/  @P0 LDSM.16.M88.4 R60, [R4+0x400] ;  /* 0x00040000043c083b */ /* 0x0006a80000000200 */
[----:B------:R3:W1:Y:S04]  /*6a80*/  @P0 LDSM.16.M88.4 R68, [R3+0x400] ;  /* 0x000400000344083b */ /* 0x0006680000000200 */
[----:B------:R3:W1:Y:S02]  /*6a90*/  @P0 LDSM.16.M88.4 R76, [R0+0x400] ;  /* 0x00040000004c083b */ /* 0x0006640000000200 */
.L_x_108:
[----:B------:R-:W-:Y:S05]  /*6aa0*/  BSYNC B1 ;  /* 0x0000000000017941 */ /* 0x000fea0003800000 */
.L_x_107:
[----:B--23--:R-:W-:Y:S05]  /*6ab0*/  VIADD R0, R48, 0x40 ;  /* 0x0000004030007836 */ /* 0x00cfea0000000000 */
[----:B------:R-:W-:Y:S04]  /*6ac0*/  SHF.R.U32.HI R0, RZ, 0x15, R0 ;  /* 0x00000015ff007819 */ /* 0x000fe80000011600 */
[----:B------:R-:W-:Y:S11]  /*6ad0*/  LOP3.LUT P0, RZ, R0, 0x3, R93, 0x48, !PT ;  /* 0x0000000300ff7812 */ /* 0x000ff6000780485d */
[----:B------:R-:W-:Y:S02]  /*6ae0*/  @!UPT UIADD3 URZ, UPT, UPT, URZ, URZ, URZ ;  /* 0x000000fffffff290 */ /* 0x000fe4000fffe0ff */
[----:B------:R-:W-:Y:S05]  /*6af0*/  @!P0 BRA `(.L_x_112) ;  /* 0x0000000000408947 */ /* 0x000fea0003800000 */
[----:B------:R-:W2:Y:S01]  /*6b00*/  LDCU.64 UR8, c[0x4][0x70] ;  /* 0x01000e00ff0877ac */ /* 0x000ea20008000a00 */
[----:B------:R-:W-:Y:S01]  /*6b10*/  MOV R3, 0x0 ;  /* 0x0000000000037802 */ /* 0x000fe20000000f00 */
[----:B------:R-:W-:Y:S02]  /*6b20*/  HFMA2 R12, -RZ, RZ, 0, 5.9604644775390625e-08 ;  /* 0x00000001ff0c7431 */ /* 0x000fe400000001ff */
[----:B-1----:R-:W-:Y:S02]  /*6b30*/  IMAD.MOV.U32 R8, RZ, RZ, 0x192 ;  /* 0x00000192ff087424 */ /* 0x002fe400078e00ff */
[----:B------:R-:W-:Y:S01]  /*6b40*/  IMAD.MOV.U32 R13, RZ, RZ, RZ ;  /* 0x000000ffff0d7224 */ /* 0x000fe200078e00ff */
[----:B------:R-:W1:Y:S01]  /*6b50*/  LDCU.64 UR6, c[0x4][0x78] ;  /* 0x01000f00ff0677ac */ /* 0x000e620008000a00 */
[----:B------:R-:W3:Y:S01]  /*6b60*/  LDC.64 R2, c[0x4][R3] ;  /* 0x0100000003027b82 */ /* 0x000ee20000000a00 */
[----:B------:R-:W5:Y:S01]  /*6b70*/  LDCU.64 UR4, c[0x4][0x10] ;  /* 0x01000200ff0477ac */ /* 0x000f620008000a00 */
[----:B--2---:R-:W-:Y:S01]  /*6b80*/  MOV R5, UR9 ;  /* 0x0000000900057c02 */ /* 0x004fe20008000f00 */
[----:B------:R-:W-:Y:S01]  /*6b90*/  IMAD.U32 R4, RZ, RZ, UR8 ;  /* 0x00000008ff047e24 */ /* 0x000fe2000f8e00ff */
[----:B-1----:R-:W-:Y:S01]  /*6ba0*/  MOV R7, UR7 ;  /* 0x0000000700077c02 */ /* 0x002fe20008000f00 */
[----:B------:R-:W-:Y:S01]  /*6bb0*/  IMAD.U32 R6, RZ, RZ, UR6 ;  /* 0x00000006ff067e24 */ /* 0x000fe2000f8e00ff */
[----:B-----5:R-:W-:Y:S01]  /*6bc0*/  MOV R11, UR5 ;  /* 0x00000005000b7c02 */ /* 0x020fe20008000f00 */
[----:B------:R-:W-:Y:S02]  /*6bd0*/  IMAD.U32 R10, RZ, RZ, UR4 ;  /* 0x00000004ff0a7e24 */ /* 0x000fe4000f8e00ff */
[----:B------:R-:W-:Y:S07]  /*6be0*/  LEPC R20, `(.L_x_112) ;  /* 0x000000001014794e */ /* 0x000fee0000000000 */
[----:B---34-:R-:W-:Y:S05]  /*6bf0*/  CALL.ABS.NOINC R2 ;  /* 0x0000000002007343 */ /* 0x018fea0003c00000 */
.L_x_112:
[----:B------:R-:W-:Y:S01]  /*6c00*/  ISETP.NE.AND P6, PT, R105, RZ, PT ;  /* 0x000000ff6900720c */ /* 0x000fe20003fc5270 */
[----:B------:R-:W-:Y:S05]  /*6c10*/  WARPSYNC.ALL ;  /* 0x0000000000007948 */ /* 0x000fea0003800000 */
[----:B------:R-:W-:Y:S01]  /*6c20*/  R2UR UR4, R48 ;  /* 0x00000000300472ca */ /* 0x000fe200000e0000 */
[----:B------:R-:W-:Y:S01]  /*6c30*/  BSSY.RECONVERGENT B0, `(.L_x_113) ;  /* 0x000008f000007945 */ /* 0x000fe20003800200 */
[----:B------:R-:W-:Y:S02]  /*6c40*/  MOV R50, UR51 ;  /* 0x0000003300327c02 */ /* 0x000fe40008000f00 */
[----:B----4-:R-:W-:Y:S02]  /*6c50*/  SHF.L.U32 R3, R56, 0x10, RZ ;  /* 0x0000001038037819 */ /* 0x010fe400000006ff */
[----:B------:R-:W-:Y:S02]  /*6c60*/  MOV R74, UR37 ;  /* 0x00000025004a7c02 */ /* 0x000fe40008000f00 */
[----:B------:R-:W-:Y:S02]  /*6c70*/  @P6 LEA R50, R50, UR48, 0x3 ;  /* 0x0000003032326c11 */ /* 0x000fe4000f8e18ff */
[----:B------:R-:W-:Y:S02]  /*6c80*/  LOP3.LUT R51, R57, 0xffff0000, RZ, 0xc0, !PT ;  /* 0xffff000039337812 */ /* 0x000fe400078ec0ff */
[----:B------:R-:W-:Y:S01]  /*6c90*/  @P6 IADD3 R50, PT, PT, R50, 0xb0, RZ ;  /* 0x000000b032326810 */ /* 0x000fe20007ffe0ff */
[----:B-1----:R-:W1:Y:S01]  /*6ca0*/  LDTM.16dp256bit.x8 R4, tmem[UR4+0x40] ;  /* 0x00004004000479ee */ /* 0x002e6200081a0000 */
[----:B------:R-:W-:Y:S02]  /*6cb0*/  ISETP.NE.AND P0, PT, R101, RZ, PT ;  /* 0x000000ff6500720c */ /* 0x000fe40003f05270 */
[----:B------:R-:W-:Y:S02]  /*6cc0*/  @P6 PRMT R74, R74, 0x654, R50 ;  /* 0x000006544a4a6816 */ /* 0x000fe40000000032 */
[----:B------:R-:W-:Y:S01]  /*6cd0*/  SHF.L.U32 R50, R57, 0x10, RZ ;  /* 0x0000001039327819 */ /* 0x000fe200000006ff */
[C---:B-1----:R-:W-:Y:S01]  /*6ce0*/  FMUL R0, R47.reuse, R4 ;  /* 0x000000042f007220 */ /* 0x042fe20000400000 */
[----:B------:R-:W-:Y:S01]  /*6cf0*/  LOP3.LUT R4, R56, 0xffff0000, RZ, 0xc0, !PT ;  /* 0xffff000038047812 */ /* 0x000fe200078ec0ff */
[C---:B------:R-:W-:Y:S01]  /*6d00*/  FMUL R2, R47.reuse, R5 ;  /* 0x000000052f027220 */ /* 0x040fe20000400000 */
[----:B------:R-:W-:Y:S01]  /*6d10*/  FMUL R7, R47, R7 ;  /* 0x000000072f077220 */ /* 0x000fe20000400000 */
[----:B------:R-:W-:Y:S01]  /*6d20*/  FFMA R0, R49, R3, R0 ;  /* 0x0000000331007223 */ /* 0x000fe20000000000 */
[----:B------:R-:W-:Y:S01]  /*6d30*/  FMUL R3, R47, R6 ;  /* 0x000000062f037220 */ /* 0x000fe20000400000 */
[----:B------:R-:W-:Y:S01]  /*6d40*/  FFMA R2, R49, R4, R2 ;  /* 0x0000000431027223 */ /* 0x000fe20000000002 */
[C---:B------:R-:W-:Y:S01]  /*6d50*/  FMUL R4, R47.reuse, R8 ;  /* 0x000000082f047220 */ /* 0x040fe20000400000 */
[C---:B------:R-:W-:Y:S01]  /*6d60*/  FMUL R8, R47.reuse, R12 ;  /* 0x0000000c2f087220 */ /* 0x040fe20000400000 */
[C---:B------:R-:W-:Y:S01]  /*6d70*/  FMUL R12, R47.reuse, R16 ;  /* 0x000000102f0c7220 */ /* 0x040fe20000400000 */
[C---:B------:R-:W-:Y:S01]  /*6d80*/  FMUL R16, R47.reuse, R20 ;  /* 0x000000142f107220 */ /* 0x040fe20000400000 */
[----:B------:R-:W-:Y:S01]  /*6d90*/  F2FP.BF16.F32.PACK_AB R52, R2, R0 ;  /* 0x000000000234723e */ /* 0x000fe200000010ff */
[C---:B------:R-:W-:Y:S01]  /*6da0*/  FMUL R20, R47.reuse, R24 ;  /* 0x000000182f147220 */ /* 0x040fe20000400000 */
[C---:B------:R-:W-:Y:S01]  /*6db0*/  LOP3.LUT R0, R58.reuse, 0xffff0000, RZ, 0xc0, !PT ;  /* 0xffff00003a007812 */ /* 0x040fe200078ec0ff */
[----:B------:R-:W-:Y:S01]  /*6dc0*/  FMUL R24, R47, R28 ;  /* 0x0000001c2f187220 */ /* 0x000fe20000400000 */
[----:B------:R-:W-:Y:S01]  /*6dd0*/  SHF.L.U32 R2, R59, 0x10, RZ ;  /* 0x000000103b027819 */ /* 0x000fe200000006ff */
[C---:B------:R-:W-:Y:S01]  /*6de0*/  FMUL R28, R47.reuse, R32 ;  /* 0x000000202f1c7220 */ /* 0x040fe20000400000 */
[----:B------:R-:W-:Y:S01]  /*6df0*/  SHF.L.U32 R32, R58, 0x10, RZ ;  /* 0x000000103a207819 */ /* 0x000fe200000006ff */
[----:B------:R-:W-:Y:S01]  /*6e00*/  FMUL R5, R47, R9 ;  /* 0x000000092f057220 */ /* 0x000fe20000400000 */
[C---:B------:R-:W-:Y:S01]  /*6e10*/  FFMA R3, R49.reuse, R50, R3 ;  /* 0x0000003231037223 */ /* 0x040fe20000000003 */
[----:B------:R-:W-:Y:S01]  /*6e20*/  FFMA R7, R49, R51, R7 ;  /* 0x0000003331077223 */ /* 0x000fe20000000007 */
[----:B------:R-:W-:Y:S01]  /*6e30*/  FMUL R6, R47, R10 ;  /* 0x0000000a2f067220 */ /* 0x000fe20000400000 */
[----:B------:R-:W-:Y:S01]  /*6e40*/  FFMA R4, R49, R32, R4 ;  /* 0x0000002031047223 */ /* 0x000fe20000000004 */
[----:B------:R-:W-:Y:S01]  /*6e50*/  LOP3.LUT R32, R59, 0xffff0000, RZ, 0xc0, !PT ;  /* 0xffff00003b207812 */ /* 0x000fe200078ec0ff */
[----:B------:R-:W-:Y:S01]  /*6e60*/  FFMA R5, R49, R0, R5 ;  /* 0x0000000031057223 */ /* 0x000fe20000000005 */
[C---:B------:R-:W-:Y:S01]  /*6e70*/  SHF.L.U32 R0, R60.reuse, 0x10, RZ ;  /* 0x000000103c007819 */ /* 0x040fe200000006ff */
[----:B------:R-:W-:Y:S01]  /*6e80*/  FMUL R11, R47, R11 ;  /* 0x0000000b2f0b7220 */ /* 0x000fe20000400000 */
[----:B------:R-:W-:Y:S01]  /*6e90*/  F2FP.BF16.F32.PACK_AB R53, R7, R3 ;  /* 0x000000030735723e */ /* 0x000fe200000010ff */
[C---:B------:R-:W-:Y:S01]  /*6ea0*/  FFMA R6, R49.reuse, R2, R6 ;  /* 0x0000000231067223 */ /* 0x040fe20000000006 */
[----:B------:R-:W-:Y:S01]  /*6eb0*/  LOP3.LUT R2, R60, 0xffff0000, RZ, 0xc0, !PT ;  /* 0xffff00003c027812 */ /* 0x000fe200078ec0ff */
[----:B------:R-:W-:Y:S01]  /*6ec0*/  FFMA R11, R49, R32, R11 ;  /* 0x00000020310b7223 */ /* 0x000fe2000000000b */
[----:B------:R-:W-:Y:S01]  /*6ed0*/  SHF.L.U32 R3, R61, 0x10, RZ ;  /* 0x000000103d037819 */ /* 0x000fe200000006ff */
[----:B------:R-:W-:Y:S01]  /*6ee0*/  FFMA R8, R49, R0, R8 ;  /* 0x0000000031087223 */ /* 0x000fe20000000008 */
[----:B------:R-:W-:Y:S01]  /*6ef0*/  LOP3.LUT R0, R61, 0xffff0000, RZ, 0xc0, !PT ;  /* 0xffff00003d007812 */ /* 0x000fe200078ec0ff */
[----:B------:R-:W-:Y:S01]  /*6f00*/  FMUL R9, R47, R13 ;  /* 0x0000000d2f097220 */ /* 0x000fe20000400000 */
[----:B------:R-:W-:Y:S01]  /*6f10*/  F2FP.BF16.F32.PACK_AB R54, R5, R4 ;  /* 0x000000040536723e */ /* 0x000fe200000010ff */
[----:B------:R-:W-:Y:S01]  /*6f20*/  FMUL R10, R47, R14 ;  /* 0x0000000e2f0a7220 */ /* 0x000fe20000400000 */
[----:B------:R-:W-:Y:S01]  /*6f30*/  SHF.L.U32 R4, R77, 0x10, RZ ;  /* 0x000000104d047819 */ /* 0x000fe200000006ff */
[----:B------:R-:W-:Y:S01]  /*6f40*/  FMUL R15, R47, R15 ;  /* 0x0000000f2f0f7220 */ /* 0x000fe20000400000 */
[----:B------:R-:W-:Y:S01]  /*6f50*/  F2FP.BF16.F32.PACK_AB R55, R11, R6 ;  /* 0x000000060b37723e */ /* 0x000fe200000010ff */
[C---:B------:R-:W-:Y:S01]  /*6f60*/  FFMA R9, R49.reuse, R2, R9 ;  /* 0x0000000231097223 */ /* 0x040fe20000000009 */
[C---:B------:R-:W-:Y:S01]  /*6f70*/  SHF.L.U32 R2, R62.reuse, 0x10, RZ ;  /* 0x000000103e027819 */ /* 0x040fe200000006ff */
[C---:B------:R-:W-:Y:S01]  /*6f80*/  FFMA R10, R49.reuse, R3, R10 ;  /* 0x00000003310a7223 */ /* 0x040fe2000000000a */
[----:B------:R-:W-:Y:S01]  /*6f90*/  LOP3.LUT R3, R62, 0xffff0000, RZ, 0xc0, !PT ;  /* 0xffff00003e037812 */ /* 0x000fe200078ec0ff */
[----:B------:R-:W-:Y:S01]  /*6fa0*/  FFMA R15, R49, R0, R15 ;  /* 0x00000000310f7223 */ /* 0x000fe2000000000f */
[----:B------:R-:W-:Y:S01]  /*6fb0*/  SHF.L.U32 R0, R63, 0x10, RZ ;  /* 0x000000103f007819 */ /* 0x000fe200000006ff */
[----:B------:R-:W-:Y:S01]  /*6fc0*/  FMUL R13, R47, R17 ;  /* 0x000000112f0d7220 */ /* 0x000fe20000400000 */
[----:B------:R-:W-:Y:S01]  /*6fd0*/  F2FP.BF16.F32.PACK_AB R8, R9, R8 ;  /* 0x000000080908723e */ /* 0x000fe200000010ff */
[----:B------:R-:W-:Y:S01]  /*6fe0*/  FMUL R14, R47, R18 ;  /* 0x000000122f0e7220 */ /* 0x000fe20000400000 */
[----:B------:R-:W-:Y:S01]  /*6ff0*/  LOP3.LUT R5, R79, 0xffff0000, RZ, 0xc0, !PT ;  /* 0xffff00004f057812 */ /* 0x000fe200078ec0ff */
[----:B------:R-:W-:Y:S01]  /*7000*/  FFMA R12, R49, R2, R12 ;  /* 0x00000002310c7223 */ /* 0x000fe2000000000c */
[----:B------:R-:W-:Y:S01]  /*7010*/  LOP3.LUT R2, R63, 0xffff0000, RZ, 0xc0, !PT ;  /* 0xffff00003f027812 */ /* 0x000fe200078ec0ff */
[----:B------:R-:W-:Y:S01]  /*7020*/  FFMA R13, R49, R3, R13 ;  /* 0x00000003310d7223 */ /* 0x000fe2000000000d */
[----:B------:R-:W-:Y:S01]  /*7030*/  SHF.L.U32 R3, R69, 0x10, RZ ;  /* 0x0000001045037819 */ /* 0x000fe200000006ff */
[----:B------:R-:W-:Y:S01]  /*7040*/  FFMA R14, R49, R0, R14 ;  /* 0x00000000310e7223 */ /* 0x000fe2000000000e */
[C---:B------:R-:W-:Y:S01]  /*7050*/  SHF.L.U32 R0, R68.reuse, 0x10, RZ ;  /* 0x0000001044007819 */ /* 0x040fe200000006ff */
[----:B------:R-:W-:Y:S01]  /*7060*/  FMUL R19, R47, R19 ;  /* 0x000000132f137220 */ /* 0x000fe20000400000 */
[----:B------:R-:W-:Y:S01]  /*7070*/  F2FP.BF16.F32.PACK_AB R9, R15, R10 ;  /* 0x0000000a0f09723e */ /* 0x000fe200000010ff */
[----:B------:R-:W-:Y:S01]  /*7080*/  FMUL R17, R47, R21 ;  /* 0x000000152f117220 */ /* 0x000fe20000400000 */
[----:B------:R-:W-:Y:S01]  /*7090*/  F2FP.BF16.F32.PACK_AB R10, R13, R12 ;  /* 0x0000000c0d0a723e */ /* 0x000fe200000010ff */
[C---:B------:R-:W-:Y:S01]  /*70a0*/  FFMA R19, R49.reuse, R2, R19 ;  /* 0x0000000231137223 */ /* 0x040fe20000000013 */
[----:B------:R-:W-:Y:S01]  /*70b0*/  LOP3.LUT R2, R68, 0xffff0000, RZ, 0xc0, !PT ;  /* 0xffff000044027812 */ /* 0x000fe200078ec0ff */
[----:B------:R-:W-:Y:S01]  /*70c0*/  FFMA R16, R49, R0, R16 ;  /* 0x0000000031107223 */ /* 0x000fe20000000010 */
[----:B------:R-:W-:Y:S01]  /*70d0*/  LOP3.LUT R0, R69, 0xffff0000, RZ, 0xc0, !PT ;  /* 0xffff000045007812 */ /* 0x000fe200078ec0ff */
[----:B------:R-:W-:Y:S01]  /*70e0*/  FMUL R18, R47, R22 ;  /* 0x000000162f127220 */ /* 0x000fe20000400000 */
[----:B------:R-:W-:Y:S01]  /*70f0*/  F2FP.BF16.F32.PACK_AB R11, R19, R14 ;  /* 0x0000000e130b723e */ /* 0x000fe200000010ff */
[----:B------:R-:W-:Y:S01]  /*7100*/  FMUL R23, R47, R23 ;  /* 0x000000172f177220 */ /* 0x000fe20000400000 */
[C---:B------:R-:W-:Y:S01]  /*7110*/  FFMA R17, R49.reuse, R2, R17 ;  /* 0x0000000231117223 */ /* 0x040fe20000000011 */
[C---:B------:R-:W-:Y:S01]  /*7120*/  SHF.L.U32 R2, R70.reuse, 0x10, RZ ;  /* 0x0000001046027819 */ /* 0x040fe200000006ff */
[----:B------:R-:W-:Y:S01]  /*7130*/  FFMA R18, R49, R3, R18 ;  /* 0x0000000331127223 */ /* 0x000fe20000000012 */
[----:B------:R-:W-:Y:S01]  /*7140*/  SHF.L.U32 R3, R71, 0x10, RZ ;  /* 0x0000001047037819 */ /* 0x000fe200000006ff */
[----:B------:R-:W-:Y:S01]  /*7150*/  FFMA R23, R49, R0, R23 ;  /* 0x0000000031177223 */ /* 0x000fe20000000017 */
[----:B------:R-:W-:Y:S01]  /*7160*/  LOP3.LUT R0, R70, 0xffff0000, RZ, 0xc0, !PT ;  /* 0xffff000046007812 */ /* 0x000fe200078ec0ff */
[----:B------:R-:W-:Y:S01]  /*7170*/  FMUL R21, R47, R25 ;  /* 0x000000192f157220 */ /* 0x000fe20000400000 */
[----:B------:R-:W-:Y:S01]  /*7180*/  F2FP.BF16.F32.PACK_AB R16, R17, R16 ;  /* 0x000000101110723e */ /* 0x000fe200000010ff */
[----:B------:R-:W-:Y:S01]  /*7190*/  FMUL R22, R47, R26 ;  /* 0x0000001a2f167220 */ /* 0x000fe20000400000 */
[----:B------:R-:W-:Y:S01]  /*71a0*/  F2FP.BF16.F32.PACK_AB R17, R23, R18 ;  /* 0x000000121711723e */ /* 0x000fe200000010ff */
[C---:B------:R-:W-:Y:S01]  /*71b0*/  FFMA R20, R49.reuse, R2, R20 ;  /* 0x0000000231147223 */ /* 0x040fe20000000014 */
[C---:B------:R-:W-:Y:S01]  /*71c0*/  SHF.L.U32 R2, R76.reuse, 0x10, RZ ;  /* 0x000000104c027819 */ /* 0x040fe200000006ff */
[----:B------:R1:W-:Y:S01]  /*71d0*/  STSM.16.M88.4 [R107+0x2400], R52 ;  /* 0x002400346b007844 */ /* 0x0003e20000000200 */
[----:B------:R-:W-:Y:S01]  /*71e0*/  FFMA R21, R49, R0, R21 ;  /* 0x0000000031157223 */ /* 0x000fe20000000015 */
[----:B------:R-:W-:Y:S01]  /*71f0*/  LOP3.LUT R0, R71, 0xffff0000, RZ, 0xc0, !PT ;  /* 0xffff000047007812 */ /* 0x000fe200078ec0ff */
[----:B------:R-:W-:Y:S01]  /*7200*/  FFMA R22, R49, R3, R22 ;  /* 0x0000000331167223 */ /* 0x000fe20000000016 */
[----:B------:R-:W-:Y:S04]  /*7210*/  LOP3.LUT R3, R76, 0xffff0000, RZ, 0xc0, !PT ;  /* 0xffff00004c037812 */ /* 0x000fe800078ec0ff */
[----:B------:R1:W-:Y:S01]  /*7220*/  STSM.16.M88.4 [R106+0x2400], R8 ;  /* 0x002400086a007844 */ /* 0x0003e20000000200 */
[----:B------:R-:W-:Y:S01]  /*7230*/  F2FP.BF16.F32.PACK_AB R18, R21, R20 ;  /* 0x000000141512723e */ /* 0x000fe200000010ff */
[C---:B------:R-:W-:Y:S01]  /*7240*/  FMUL R27, R47.reuse, R27 ;  /* 0x0000001b2f1b7220 */ /* 0x040fe20000400000 */
[C---:B------:R-:W-:Y:S01]  /*7250*/  FMUL R25, R47.reuse, R29 ;  /* 0x0000001d2f197220 */ /* 0x040fe20000400000 */
[C---:B------:R-:W-:Y:S01]  /*7260*/  FMUL R26, R47.reuse, R30 ;  /* 0x0000001e2f1a7220 */ /* 0x040fe20000400000 */
[----:B------:R-:W-:Y:S01]  /*7270*/  FMUL R31, R47, R31 ;  /* 0x0000001f2f1f7220 */ /* 0x000fe20000400000 */
[----:B------:R-:W-:Y:S01]  /*7280*/  FFMA R27, R49, R0, R27 ;  /* 0x00000000311b7223 */ /* 0x000fe2000000001b */
[----:B------:R-:W-:Y:S01]  /*7290*/  LOP3.LUT R0, R77, 0xffff0000, RZ, 0xc0, !PT ;  /* 0xffff00004d007812 */ /* 0x000fe200078ec0ff */
[C---:B------:R-:W-:Y:S01]  /*72a0*/  FFMA R24, R49.reuse, R2, R24 ;  /* 0x0000000231187223 */ /* 0x040fe20000000018 */
[C---:B------:R-:W-:Y:S01]  /*72b0*/  FFMA R25, R49.reuse, R3, R25 ;  /* 0x0000000331197223 */ /* 0x040fe20000000019 */
[C---:B------:R-:W-:Y:S01]  /*72c0*/  SHF.L.U32 R2, R78.reuse, 0x10, RZ ;  /* 0x000000104e027819 */ /* 0x040fe200000006ff */
[----:B------:R-:W-:Y:S01]  /*72d0*/  FFMA R26, R49, R4, R26 ;  /* 0x00000004311a7223 */ /* 0x000fe2000000001a */
[----:B------:R-:W-:Y:S01]  /*72e0*/  LOP3.LUT R3, R78, 0xffff0000, RZ, 0xc0, !PT ;  /* 0xffff00004e037812 */ /* 0x000fe200078ec0ff */
[----:B------:R-:W-:Y:S01]  /*72f0*/  FMUL R29, R47, R33 ;  /* 0x000000212f1d7220 */ /* 0x000fe20000400000 */
[----:B------:R-:W-:Y:S01]  /*7300*/  SHF.L.U32 R4, R79, 0x10, RZ ;  /* 0x000000104f047819 */ /* 0x000fe200000006ff */
[----:B------:R-:W-:Y:S01]  /*7310*/  FMUL R30, R47, R34 ;  /* 0x000000222f1e7220 */ /* 0x000fe20000400000 */
[----:B------:R-:W-:Y:S01]  /*7320*/  FFMA R31, R49, R0, R31 ;  /* 0x00000000311f7223 */ /* 0x000fe2000000001f */
[----:B------:R-:W-:Y:S01]  /*7330*/  FMUL R35, R47, R35 ;  /* 0x000000232f237220 */ /* 0x000fe20000400000 */
[C---:B------:R-:W-:Y:S01]  /*7340*/  FFMA R28, R49.reuse, R2, R28 ;  /* 0x00000002311c7223 */ /* 0x040fe2000000001c */
[C---:B------:R-:W-:Y:S01]  /*7350*/  FFMA R29, R49.reuse, R3, R29 ;  /* 0x00000003311d7223 */ /* 0x040fe2000000001d */
[C---:B------:R-:W-:Y:S01]  /*7360*/  FFMA R30, R49.reuse, R4, R30 ;  /* 0x00000004311e7223 */ /* 0x040fe2000000001e */
[----:B------:R-:W-:Y:S01]  /*7370*/  FFMA R35, R49, R5, R35 ;  /* 0x0000000531237223 */ /* 0x000fe20000000023 */
[----:B------:R-:W-:Y:S02]  /*7380*/  F2FP.BF16.F32.PACK_AB R19, R27, R22 ;  /* 0x000000161b13723e */ /* 0x000fe400000010ff */
[----:B------:R-:W-:Y:S02]  /*7390*/  F2FP.BF16.F32.PACK_AB R24, R25, R24 ;  /* 0x000000181918723e */ /* 0x000fe400000010ff */
[----:B------:R-:W-:Y:S01]  /*73a0*/  F2FP.BF16.F32.PACK_AB R25, R31, R26 ;  /* 0x0000001a1f19723e */ /* 0x000fe200000010ff */
[----:B------:R1:W-:Y:S01]  /*73b0*/  STSM.16.M88.4 [R108+0x2000], R16 ;  /* 0x002000106c007844 */ /* 0x0003e20000000200 */
[----:B------:R-:W-:Y:S02]  /*73c0*/  F2FP.BF16.F32.PACK_AB R26, R29, R28 ;  /* 0x0000001c1d1a723e */ /* 0x000fe400000010ff */
[----:B------:R-:W-:Y:S02]  /*73d0*/  F2FP.BF16.F32.PACK_AB R27, R35, R30 ;  /* 0x0000001e231b723e */ /* 0x000fe400000010ff */
[----:B------:R-:W-:Y:S02]  /*73e0*/  LEA R0, R65, UR48, 0x3 ;  /* 0x0000003041007c11 */ /* 0x000fe4000f8e18ff */
[----:B------:R-:W-:Y:S01]  /*73f0*/  @P6 SHF.L.U32 R2, R98, 0x1f, RZ ;  /* 0x0000001f62026819 */ /* 0x000fe200000006ff */
[----:B------:R1:W-:Y:S01]  /*7400*/  STSM.16.M88.4 [R109+0x2000], R24 ;  /* 0x002000186d007844 */ /* 0x0003e20000000200 */
        /* <DEDUP_REMOVED lines=8> */
[----:B------:R-:W-:Y:S02]  /*7490*/  UIADD3 UR8, UP0, UPT, UR52, 0x680, URZ ;  /* 0x0000068034087890 */ /* 0x000fe4000ff1e0ff */
[----:B------:R-:W-:Y:S02]  /*74a0*/  UIADD3 UR5, UPT, UPT, UR41, 0x40, URZ ;  /* 0x0000004029057890 */ /* 0x000fe4000fffe0ff */
[----:B------:R-:W-:Y:S02]  /*74b0*/  UIADD3 UR4, UPT, UPT, UR48, 0x2400, URZ ;  /* 0x0000240030047890 */ /* 0x000fe4000fffe0ff */
[----:B------:R-:W-:Y:S01]  /*74c0*/  UIADD3.X UR9, UPT, UPT, URZ, UR53, URZ, UP0, !UPT ;  /* 0x00000035ff097290 */ /* 0x000fe200087fe4ff */
[----:B------:R-:W-:Y:S01]  /*74d0*/  UMOV UR6, UR42 ;  /* 0x0000002a00067c82 */ /* 0x000fe20008000000 */
[----:B------:R-:W-:Y:S07]  /*74e0*/  UMOV UR7, UR36 ;  /* 0x0000002400077c82 */ /* 0x000fee0008000000 */
[----:B------:R2:W-:Y:S01]  /*74f0*/  UTMASTG.3D [UR4], [UR8] ;  /* 0x00000004080073b5 */ /* 0x0005e20008010000 */
[----:B------:R0:W-:Y:S01]  /*7500*/  UTMACMDFLUSH ;  /* 0x00000000000079b7 */ /* 0x0001e20000000000 */
[----:B--2---:R-:W-:Y:S04]  /*7510*/  DEPBAR.LE SB0, 0x1 ;  /* 0x000080400000791a */ /* 0x004fe80000000000 */
.L_x_114:
[----:B------:R-:W-:Y:S05]  /*7520*/  BSYNC.RECONVERGENT B0 ;  /* 0x0000000000007941 */ /* 0x000fea0003800200 */
.L_x_113:
[----:B------:R-:W-:Y:S01]  /*7530*/  BAR.SYNC.DEFER_BLOCKING 0x1, 0x80 ;  /* 0x0042000000007b1d */ /* 0x000fe20000010000 */
[----:B------:R-:W-:Y:S04]  /*7540*/  UIADD3 UR40, UPT, UPT, UR51, 0x1, URZ ;  /* 0x0000000133287890 */ /* 0x000fe8000fffe0ff */
[----:B------:R-:W-:Y:S04]  /*7550*/  UISETP.NE.AND UP0, UPT, UR40, 0x4, UPT ;  /* 0x000000042800788c */ /* 0x000fe8000bf05270 */
[----:B------:R-:W-:Y:S01]  /*7560*/  USEL UR40, UR40, URZ, UP0 ;  /* 0x000000ff28287287 */ /* 0x000fe20008000000 */
[----:B------:R2:W-:Y:S01]  /*7570*/  @P6 SYNCS.ARRIVE.TRANS64.RED.A1T0 RZ, [R74+URZ], RZ ;  /* 0x000000ff4aff69a7 */ /* 0x0005e200081004ff */
[----:B------:R-:W-:Y:S01]  /*7580*/  BSSY B1, `(.L_x_115) ;  /* 0x0000018000017945 */ /* 0x000fe20003800000 */
[----:B------:R-:W3:Y:S02]  /*7590*/  @P6 SYNCS.PHASECHK.TRANS64.TRYWAIT P0, [R0+URZ+0x90], R2 ;  /* 0x00009002000065a7 */ /* 0x000ee400080011ff */
[----:B---3--:R-:W-:Y:S01]  /*75a0*/  @P6 SEL R67, RZ, 0x1, !P0 ;  /* 0x00000001ff436807 */ /* 0x008fe20004000000 */
[----:B--2---:R-:W-:Y:S06]  /*75b0*/  @!P6 BRA `(.L_x_116) ;  /* 0x000000000050e947 */ /* 0x004fec0003800000 */
        /* <DEDUP_REMOVED lines=8> */
[----:B------:R-:W-:Y:S04]  /*7640*/  SHF.L.U32 R5, R98, 0x1f, RZ ;  /* 0x0000001f62057819 */ /* 0x000fe800000006ff */
[----:B------:R-:W2:Y:S02]  /*7650*/  SYNCS.PHASECHK.TRANS64.TRYWAIT P0, [R0+URZ+0x90], R5 ;  /* 0x00009005000075a7 */ /* 0x000ea400080011ff */
[----:B--2---:R-:W-:Y:S05]  /*7660*/  @!P0 BRA `(.L_x_119) ;  /* 0x0000002400e88947 */ /* 0x004fea0003800000 */
.L_x_118:
[----:B------:R-:W-:Y:S05]  /*7670*/  BSYNC B0 ;  /* 0x0000000000007941 */ /* 0x000fea0003800000 */
.L_x_117:
[----:B------:R-:W-:Y:S02]  /*7680*/  ISETP.NE.AND P0, PT, R72, RZ, PT ;  /* 0x000000ff4800720c */ /* 0x000fe40003f05270 */
[----:B------:R-:W-:Y:S11]  /*7690*/  IADD3 R65, PT, PT, R65, 0x1, RZ ;  /* 0x0000000141417810 */ /* 0x000ff60007ffe0ff */
[----:B--2---:R-:W-:Y:S01]  /*76a0*/  @P0 IMAD.IADD R0, R99, 0x1, R2 ;  /* 0x0000000163000824 */ /* 0x004fe200078e0202 */
[----:B------:R-:W-:Y:S05]  /*76b0*/  @P0 WARPSYNC.ALL ;  /* 0x0000000000000948 */ /* 0x000fea0003800000 */
[----:B------:R2:W3:Y:S04]  /*76c0*/  @P0 LDSM.16.M88.4 R56, [R4+UR48+0x400] ;  /* 0x000400300438083b */ /* 0x0004e80008000200 */
[----:B------:R2:W4:Y:S04]  /*76d0*/  @P0 LDSM.16.M88.4 R60, [R3+0x400] ;  /* 0x00040000033c083b */ /* 0x0005280000000200 */
[----:B------:R2:W1:Y:S04]  /*76e0*/  @P0 LDSM.16.M88.4 R68, [R2+0x400] ;  /* 0x000400000244083b */ /* 0x0004680000000200 */
[----:B------:R2:W1:Y:S02]  /*76f0*/  @P0 LDSM.16.M88.4 R76, [R0+0x400] ;  /* 0x00040000004c083b */ /* 0x0004640000000200 */
.L_x_116:
[----:B------:R-:W-:Y:S05]  /*7700*/  BSYNC B1 ;  /* 0x0000000000017941 */ /* 0x000fea0003800000 */
.L_x_115:
[----:B--2---:R-:W-:Y:S05]  /*7710*/  VIADD R0, R48, 0x80 ;  /* 0x0000008030007836 */ /* 0x004fea0000000000 */
        /* <DEDUP_REMOVED lines=20> */
.L_x_120:
[----:B------:R-:W-:Y:S01]  /*7860*/  ISETP.NE.AND P6, PT, R105, RZ, PT ;  /* 0x000000ff6900720c */ /* 0x000fe20003fc5270 */
[----:B------:R-:W-:Y:S05]  /*7870*/  WARPSYNC.ALL ;  /* 0x0000000000007948 */ /* 0x000fea0003800000 */
[----:B------:R-:W-:Y:S01]  /*7880*/  R2UR UR4, R48 ;  /* 0x00000000300472ca */ /* 0x000fe200000e0000 */
[----:B------:R-:W-:Y:S01]  /*7890*/  BSSY.RECONVERGENT B0, `(.L_x_121) ;  /* 0x000008f000007945 */ /* 0x000fe20003800200 */
[----:B------:R-:W-:Y:S02]  /*78a0*/  MOV R50, UR40 ;  /* 0x0000002800327c02 */ /* 0x000fe40008000f00 */
[----:B---3--:R-:W-:Y:S02]  /*78b0*/  SHF.L.U32 R3, R56, 0x10, RZ ;  /* 0x0000001038037819 */ /* 0x008fe400000006ff */
        /* <DEDUP_REMOVED lines=33> */
[C---:B----4-:R-:W-:Y:S01]  /*7ad0*/  SHF.L.U32 R0, R60.reuse, 0x10, RZ ;  /* 0x000000103c007819 */ /* 0x050fe200000006ff */
        /* <DEDUP_REMOVED lines=106> */
.L_x_122:
[----:B------:R-:W-:Y:S05]  /*8180*/  BSYNC.RECONVERGENT B0 ;  /* 0x0000000000007941 */ /* 0x000fea0003800200 */
.L_x_121:
        /* <DEDUP_REMOVED lines=20> */
.L_x_126:
[----:B------:R-:W-:Y:S05]  /*82d0*/  BSYNC B0 ;  /* 0x0000000000007941 */ /* 0x000fea0003800000 */
.L_x_125:
[----:B------:R-:W-:Y:S11]  /*82e0*/  ISETP.NE.AND P0, PT, R72, RZ, PT ;  /* 0x000000ff4800720c */ /* 0x000ff60003f05270 */
[----:B------:R-:W-:Y:S02]  /*82f0*/  @!UPT UIADD3 URZ, UPT, UPT, URZ, URZ, URZ ;  /* 0x000000fffffff290 */ /* 0x000fe4000fffe0ff */
[----:B--2---:R-:W-:Y:S01]  /*8300*/  @P0 IADD3 R0, PT, PT, R99, R73, RZ ;  /* 0x0000004963000210 */ /* 0x004fe20007ffe0ff */
[----:B------:R-:W-:Y:S05]  /*8310*/  @P0 WARPSYNC.ALL ;  /* 0x0000000000000948 */ /* 0x000fea0003800000 */
[----:B------:R2:W3:Y:S04]  /*8320*/  @P0 LDSM.16.M88.4 R56, [R65+UR48+0x400] ;  /* 0x000400304138083b */ /* 0x0004e80008000200 */
[----:B------:R2:W4:Y:S04]  /*8330*/  @P0 LDSM.16.M88.4 R60, [R3+0x400] ;  /* 0x00040000033c083b */ /* 0x0005280000000200 */
[----:B------:R2:W1:Y:S04]  /*8340*/  @P0 LDSM.16.M88.4 R68, [R73+0x400] ;  /* 0x000400004944083b */ /* 0x0004680000000200 */
[----:B------:R2:W1:Y:S02]  /*8350*/  @P0 LDSM.16.M88.4 R76, [R0+0x400] ;  /* 0x00040000004c083b */ /* 0x0004640000000200 */
.L_x_124:
[----:B------:R-:W-:Y:S05]  /*8360*/  BSYNC B1 ;  /* 0x0000000000017941 */ /* 0x000fea0003800000 */
.L_x_123:
        /* <DEDUP_REMOVED lines=21> */
.L_x_128:
[----:B------:R-:W-:Y:S01]  /*84c0*/  ISETP.NE.AND P0, PT, R101, RZ, PT ;  /* 0x000000ff6500720c */ /* 0x000fe20003f05270 */
[----:B------:R-:W-:Y:S05]  /*84d0*/  WARPSYNC.ALL ;  /* 0x0000000000007948 */ /* 0x000fea0003800000 */
[----:B------:R-:W-:Y:S01]  /*84e0*/  R2UR UR4, R48 ;  /* 0x00000000300472ca */ /* 0x000fe200000e0000 */
[----:B------:R-:W-:Y:S01]  /*84f0*/  BSSY.RECONVERGENT B0, `(.L_x_129) ;  /* 0x000008c000007945 */ /* 0x000fe20003800200 */
[C---:B---3--:R-:W-:Y:S02]  /*8500*/  SHF.L.U32 R0, R56.reuse, 0x10, RZ ;  /* 0x0000001038007819 */ /* 0x048fe400000006ff */
[----:B------:R-:W-:Y:S02]  /*8510*/  LOP3.LUT R2, R56, 0xffff0000, RZ, 0xc0, !PT ;  /* 0xffff000038027812 */ /* 0x000fe400078ec0ff */
[C---:B------:R-:W-:Y:S02]  /*8520*/  SHF.L.U32 R3, R57.reuse, 0x10, RZ ;  /* 0x0000001039037819 */ /* 0x040fe400000006ff */
[----:B------:R-:W-:Y:S02]  /*8530*/  LOP3.LUT R48, R57, 0xffff0000, RZ, 0xc0, !PT ;  /* 0xffff000039307812 */ /* 0x000fe400078ec0ff */
[C---:B------:R-:W-:Y:S02]  /*8540*/  SHF.L.U32 R50, R58.reuse, 0x10, RZ ;  /* 0x000000103a327819 */ /* 0x040fe400000006ff */
[----:B------:R-:W-:Y:S01]  /*8550*/  LOP3.LUT R51, R58, 0xffff0000, RZ, 0xc0, !PT ;  /* 0xffff00003a337812 */ /* 0x000fe200078ec0ff */
[----:B-1----:R-:W1:Y:S01]  /*8560*/  LDTM.16dp256bit.x8 R4, tmem[UR4+0xc0] ;  /* 0x0000c004000479ee */ /* 0x002e6200081a0000 */
[C---:B------:R-:W-:Y:S01]  /*8570*/  SHF.L.U32 R52, R59.reuse, 0x10, RZ ;  /* 0x000000103b347819 */ /* 0x040fe200000006ff */
[----:B------:R-:W-:Y:S01]  /*8580*/  NOP ;  /* 0x0000000000007918 */ /* 0x000fe20000000000 */
[----:B------:R-:W-:Y:S02]  /*8590*/  LOP3.LUT R53, R59, 0xffff0000, RZ, 0xc0, !PT ;  /* 0xffff00003b357812 */ /* 0x000fe400078ec0ff */
[----:B------:R-:W-:Y:S02]  /*85a0*/  R2UR UR5, R64 ;  /* 0x00000000400572ca */ /* 0x000fe400000e0000 */
[C---:B----4-:R-:W-:Y:S02]  /*85b0*/  SHF.L.U32 R54, R60.reuse, 0x10, RZ ;  /* 0x000000103c367819 */ /* 0x050fe400000006ff */
[----:B------:R-:W-:Y:S02]  /*85c0*/  LOP3.LUT R55, R60, 0xffff0000, RZ, 0xc0, !PT ;  /* 0xffff00003c377812 */ /* 0x000fe400078ec0ff */
[C---:B------:R-:W-:Y:S02]  /*85d0*/  SHF.L.U32 R56, R61.reuse, 0x10, RZ ;  /* 0x000000103d387819 */ /* 0x040fe400000006ff */
[----:B------:R-:W-:Y:S02]  /*85e0*/  LOP3.LUT R57, R61, 0xffff0000, RZ, 0xc0, !PT ;  /* 0xffff00003d397812 */ /* 0x000fe400078ec0ff */
[C---:B------:R-:W-:Y:S02]  /*85f0*/  SHF.L.U32 R58, R62.reuse, 0x10, RZ ;  /* 0x000000103e3a7819 */ /* 0x040fe400000006ff */
[----:B------:R-:W-:Y:S01]  /*8600*/  LOP3.LUT R59, R62, 0xffff0000, RZ, 0xc0, !PT ;  /* 0xffff00003e3b7812 */ /* 0x000fe200078ec0ff */
[----:B------:R-:W-:Y:S01]  /*8610*/  UIADD3 UR5, UPT, UPT, UR5, 0x120, URZ ;  /* 0x0000012005057890 */ /* 0x000fe2000fffe0ff */
[C---:B------:R-:W-:Y:S02]  /*8620*/  SHF.L.U32 R60, R63.reuse, 0x10, RZ ;  /* 0x000000103f3c7819 */ /* 0x040fe400000006ff */
[----:B------:R-:W-:Y:S01]  /*8630*/  LOP3.LUT R61, R63, 0xffff0000, RZ, 0xc0, !PT ;  /* 0xffff00003f3d7812 */ /* 0x000fe200078ec0ff */
[----:B------:R-:W-:Y:S01]  /*8640*/  UPRMT UR5, UR37, 0x654, UR5 ;  /* 0x0000065425057896 */ /* 0x000fe20008000005 */
[C---:B------:R-:W-:Y:S01]  /*8650*/  SHF.L.U32 R62, R68.reuse, 0x10, RZ ;  /* 0x00000010443e7819 */ /* 0x040fe200000006ff */
[C---:B-1----:R-:W-:Y:S01]  /*8660*/  FMUL R4, R47.reuse, R4 ;  /* 0x000000042f047220 */ /* 0x042fe20000400000 */
[C---:B------:R-:W-:Y:S01]  /*8670*/  FMUL R5, R47.reuse, R5 ;  /* 0x000000052f057220 */ /* 0x040fe20000400000 */
[----:B------:R-:W-:Y:S01]  /*8680*/  FMUL R6, R47, R6 ;  /* 0x000000062f067220 */ /* 0x000fe20000400000 */
[----:B------:R-:W-:Y:S01]  /*8690*/  LOP3.LUT R63, R68, 0xffff0000, RZ, 0xc0, !PT ;  /* 0xffff0000443f7812 */ /* 0x000fe200078ec0ff */
[C---:B------:R-:W-:Y:S01]  /*86a0*/  FFMA R4, R49.reuse, R0, R4 ;  /* 0x0000000031047223 */ /* 0x040fe20000000004 */
[----:B------:R-:W-:Y:S01]  /*86b0*/  FFMA R5, R49, R2, R5 ;  /* 0x0000000231057223 */ /* 0x000fe20000000005 */
[----:B------:R-:W-:Y:S01]  /*86c0*/  SHF.L.U32 R64, R69, 0x10, RZ ;  /* 0x0000001045407819 */ /* 0x000fe200000006ff */
[----:B------:R-:W-:Y:S01]  /*86d0*/  SYNCS.ARRIVE.TRANS64.RED.A1T0 RZ, [UR5], RZ ;  /* 0x000000ffffff79a7 */ /* 0x000fe20008100405 */
[----:B------:R-:W-:Y:S01]  /*86e0*/  FFMA R6, R49, R3, R6 ;  /* 0x0000000331067223 */ /* 0x000fe20000000006 */
[----:B------:R-:W-:Y:S01]  /*86f0*/  FMUL R7, R47, R7 ;  /* 0x000000072f077220 */ /* 0x000fe20000400000 */
[----:B------:R-:W-:Y:S01]  /*8700*/  LOP3.LUT R65, R69, 0xffff0000, RZ, 0xc0, !PT ;  /* 0xffff000045417812 */ /* 0x000fe200078ec0ff */
[----:B------:R-:W-:Y:S01]  /*8710*/  FMUL R8, R47, R8 ;  /* 0x000000082f087220 */ /* 0x000fe20000400000 */
[----:B------:R-:W-:Y:S01]  /*8720*/  F2FP.BF16.F32.PACK_AB R4, R5, R4 ;  /* 0x000000040504723e */ /* 0x000fe200000010ff */
[----:B------:R-:W-:Y:S01]  /*8730*/  FFMA R7, R49, R48, R7 ;  /* 0x0000003031077223 */ /* 0x000fe20000000007 */
[----:B------:R-:W-:Y:S01]  /*8740*/  FMUL R9, R47, R9 ;  /* 0x000000092f097220 */ /* 0x000fe20000400000 */
[----:B------:R-:W-:Y:S01]  /*8750*/  FFMA R8, R49, R50, R8 ;  /* 0x0000003231087223 */ /* 0x000fe20000000008 */
[C---:B------:R-:W-:Y:S01]  /*8760*/  SHF.L.U32 R66, R70.reuse, 0x10, RZ ;  /* 0x0000001046427819 */ /* 0x040fe200000006ff */
[----:B------:R-:W-:Y:S01]  /*8770*/  FMUL R0, R47, R10 ;  /* 0x0000000a2f007220 */ /* 0x000fe20000400000 */
[----:B------:R-:W-:Y:S01]  /*8780*/  F2FP.BF16.F32.PACK_AB R5, R7, R6 ;  /* 0x000000060705723e */ /* 0x000fe200000010ff */
[----:B------:R-:W-:Y:S01]  /*8790*/  FFMA R9, R49, R51, R9 ;  /* 0x0000003331097223 */ /* 0x000fe20000000009 */
[----:B------:R-:W-:Y:S01]  /*87a0*/  FMUL R2, R47, R11 ;  /* 0x0000000b2f027220 */ /* 0x000fe20000400000 */
[----:B------:R-:W-:Y:S01]  /*87b0*/  FFMA R0, R49, R52, R0 ;  /* 0x0000003431007223 */ /* 0x000fe20000000000 */
[----:B------:R-:W-:Y:S01]  /*87c0*/  LOP3.LUT R67, R70, 0xffff0000, RZ, 0xc0, !PT ;  /* 0xffff000046437812 */ /* 0x000fe200078ec0ff */
[----:B------:R-:W-:Y:S01]  /*87d0*/  FMUL R3, R47, R12 ;  /* 0x0000000c2f037220 */ /* 0x000fe20000400000 */
[----:B------:R-:W-:Y:S01]  /*87e0*/  F2FP.BF16.F32.PACK_AB R6, R9, R8 ;  /* 0x000000080906723e */ /* 0x000fe200000010ff */
[----:B------:R-:W-:Y:S01]  /*87f0*/  FFMA R2, R49, R53, R2 ;  /* 0x0000003531027223 */ /* 0x000fe20000000002 */
[----:B------:R-:W-:Y:S01]  /*8800*/  FMUL R10, R47, R13 ;  /* 0x0000000d2f0a7220 */ /* 0x000fe20000400000 */
[----:B------:R-:W-:Y:S01]  /*8810*/  FFMA R3, R49, R54, R3 ;  /* 0x0000003631037223 */ /* 0x000fe20000000003 */
[----:B------:R-:W-:Y:S01]  /*8820*/  SHF.L.U32 R68, R71, 0x10, RZ ;  /* 0x0000001047447819 */ /* 0x000fe200000006ff */
[----:B------:R-:W-:Y:S01]  /*8830*/  FMUL R11, R47, R14 ;  /* 0x0000000e2f0b7220 */ /* 0x000fe20000400000 */
[----:B------:R-:W-:Y:S01]  /*8840*/  F2FP.BF16.F32.PACK_AB R7, R2, R0 ;  /* 0x000000000207723e */ /* 0x000fe200000010ff */
[----:B------:R-:W-:Y:S01]  /*8850*/  FFMA R10, R49, R55, R10 ;  /* 0x00000037310a7223 */ /* 0x000fe2000000000a */
[----:B------:R-:W-:Y:S01]  /*8860*/  FMUL R15, R47, R15 ;  /* 0x0000000f2f0f7220 */ /* 0x000fe20000400000 */
[----:B------:R-:W-:Y:S01]  /*8870*/  FFMA R11, R49, R56, R11 ;  /* 0x00000038310b7223 */ /* 0x000fe2000000000b */
[----:B------:R-:W-:Y:S01]  /*8880*/  LOP3.LUT R69, R71, 0xffff0000, RZ, 0xc0, !PT ;  /* 0xffff000047457812 */ /* 0x000fe200078ec0ff */
[----:B------:R1:W-:Y:S01]  /*8890*/  STSM.16.M88.4 [R107+0x6400], R4 ;  /* 0x006400046b007844 */ /* 0x0003e20000000200 */
[----:B------:R-:W-:Y:S01]  /*88a0*/  F2FP.BF16.F32.PACK_AB R8, R10, R3 ;  /* 0x000000030a08723e */ /* 0x000fe200000010ff */
[----:B------:R-:W-:Y:S01]  /*88b0*/  FFMA R15, R49, R57, R15 ;  /* 0x00000039310f7223 */ /* 0x000fe2000000000f */
[C---:B------:R-:W-:Y:S01]  /*88c0*/  FMUL R12, R47.reuse, R16 ;  /* 0x000000102f0c7220 */ /* 0x040fe20000400000 */
[C---:B------:R-:W-:Y:S01]  /*88d0*/  FMUL R13, R47.reuse, R17 ;  /* 0x000000112f0d7220 */ /* 0x040fe20000400000 */
[----:B------:R-:W-:Y:S01]  /*88e0*/  FMUL R14, R47, R18 ;  /* 0x000000122f0e7220 */ /* 0x000fe20000400000 */
[C---:B------:R-:W-:Y:S01]  /*88f0*/  SHF.L.U32 R70, R76.reuse, 0x10, RZ ;  /* 0x000000104c467819 */ /* 0x040fe200000006ff */
[----:B------:R-:W-:Y:S01]  /*8900*/  FFMA R12, R49, R58, R12 ;  /* 0x0000003a310c7223 */ /* 0x000fe2000000000c */
[----:B------:R-:W-:Y:S01]  /*8910*/  F2FP.BF16.F32.PACK_AB R9, R15, R11 ;  /* 0x0000000b0f09723e */ /* 0x000fe200000010ff */
[C---:B------:R-:W-:Y:S01]  /*8920*/  FFMA R13, R49.reuse, R59, R13 ;  /* 0x0000003b310d7223 */ /* 0x040fe2000000000d */
[----:B------:R-:W-:Y:S01]  /*8930*/  FFMA R14, R49, R60, R14 ;  /* 0x0000003c310e7223 */ /* 0x000fe2000000000e */
[C---:B------:R-:W-:Y:S01]  /*8940*/  FMUL R19, R47.reuse, R19 ;  /* 0x000000132f137220 */ /* 0x040fe20000400000 */
        /* <DEDUP_REMOVED lines=22> */
[----:B------:R-:W-:Y:S01]  /*8ab0*/  FFMA R21, R49, R67, R21 ;  /* 0x0000004331157223 */ /* 0x000fe20000000015 */
[C---:B------:R-:W-:Y:S01]  /*8ac0*/  FMUL R27, R47.reuse, R27 ;  /* 0x0000001b2f1b7220 */ /* 0x040fe20000400000 */
[C---:B------:R-:W-:Y:S01]  /*8ad0*/  FMUL R24, R47.reuse, R28 ;  /* 0x0000001c2f187220 */ /* 0x040fe20000400000 */
[----:B------:R-:W-:Y:S01]  /*8ae0*/  FMUL R25, R47, R29 ;  /* 0x0000001d2f197220 */ /* 0x000fe20000400000 */
[----:B------:R-:W-:Y:S01]  /*8af0*/  FFMA R22, R49, R68, R22 ;  /* 0x0000004431167223 */ /* 0x000fe20000000016 */
[----:B------:R-:W-:Y:S01]  /*8b00*/  FMUL R26, R47, R30 ;  /* 0x0000001e2f1a7220 */ /* 0x000fe20000400000 */
[----:B------:R-:W-:Y:S01]  /*8b10*/  FFMA R27, R49, R69, R27 ;  /* 0x00000045311b7223 */ /* 0x000fe2000000001b */
[----:B------:R-:W-:Y:S01]  /*8b20*/  FMUL R31, R47, R31 ;  /* 0x0000001f2f1f7220 */ /* 0x000fe20000400000 */
[----:B------:R-:W-:Y:S01]  /*8b30*/  FFMA R24, R49, R70, R24 ;  /* 0x0000004631187223 */ /* 0x000fe20000000018 */
[----:B------:R-:W-:Y:S01]  /*8b40*/  LOP3.LUT R75, R78, 0xffff0000, RZ, 0xc0, !PT ;  /* 0xffff00004e4b7812 */ /* 0x000fe200078ec0ff */
[----:B------:R-:W-:Y:S01]  /*8b50*/  FMUL R28, R47, R32 ;  /* 0x000000202f1c7220 */ /* 0x000fe20000400000 */
[----:B------:R-:W-:Y:S01]  /*8b60*/  FFMA R25, R49, R71, R25 ;  /* 0x0000004731197223 */ /* 0x000fe20000000019 */
[----:B------:R-:W-:Y:S01]  /*8b70*/  SHF.L.U32 R76, R79, 0x10, RZ ;  /* 0x000000104f4c7819 */ /* 0x000fe200000006ff */
[----:B------:R-:W-:Y:S01]  /*8b80*/  FMUL R29, R47, R33 ;  /* 0x000000212f1d7220 */ /* 0x000fe20000400000 */
[----:B------:R-:W-:Y:S01]  /*8b90*/  FFMA R26, R49, R72, R26 ;  /* 0x00000048311a7223 */ /* 0x000fe2000000001a */
[----:B------:R-:W-:Y:S01]  /*8ba0*/  LOP3.LUT R77, R79, 0xffff0000, RZ, 0xc0, !PT ;  /* 0xffff00004f4d7812 */ /* 0x000fe200078ec0ff */
        /* <DEDUP_REMOVED lines=9> */
[----:B------:R-:W-:Y:S02]  /*8c40*/  F2FP.BF16.F32.PACK_AB R24, R25, R24 ;  /* 0x000000181918723e */ /* 0x000fe400000010ff */
[----:B------:R-:W-:Y:S01]  /*8c50*/  F2FP.BF16.F32.PACK_AB R25, R31, R26 ;  /* 0x0000001a1f19723e */ /* 0x000fe200000010ff */
[----:B------:R1:W-:Y:S01]  /*8c60*/  STSM.16.M88.4 [R108+0x6000], R16 ;  /* 0x006000106c007844 */ /* 0x0003e20000000200 */
[----:B------:R-:W-:Y:S02]  /*8c70*/  F2FP.BF16.F32.PACK_AB R26, R29, R28 ;  /* 0x0000001c1d1a723e */ /* 0x000fe400000010ff */
[----:B------:R-:W-:Y:S05]  /*8c80*/  F2FP.BF16.F32.PACK_AB R27, R35, R30 ;  /* 0x0000001e231b723e */ /* 0x000fea00000010ff */
        /* <DEDUP_REMOVED lines=18> */
.L_x_130:
[----:B------:R-:W-:Y:S05]  /*8db0*/  BSYNC.RECONVERGENT B0 ;  /* 0x0000000000007941 */ /* 0x000fea0003800200 */
.L_x_129:
[----:B------:R-:W-:Y:S01]  /*8dc0*/  BAR.SYNC.DEFER_BLOCKING 0x1, 0x80 ;  /* 0x0042000000007b1d */ /* 0x000fe20000010000 */
[----:B------:R-:W-:Y:S01]  /*8dd0*/  UISETP.NE.AND UP0, UPT, UR49, -0x4, UPT ;  /* 0xfffffffc3100788c */ /* 0x000fe2000bf05270 */
[----:B------:R-:W-:Y:S08]  /*8de0*/  IADD3 R45, PT, PT, R45, 0x1, RZ ;  /* 0x000000012d2d7810 */ /* 0x000ff00007ffe0ff */
[----:B------:R-:W-:Y:S05]  /*8df0*/  BRA.U !UP0, `(.L_x_131) ;  /* 0x0000000108287547 */ /* 0x000fea000b800000 */
[----:B------:R-:W-:Y:S01]  /*8e00*/  ISETP.NE.AND P0, PT, R105, RZ, PT ;  /* 0x000000ff6900720c */ /* 0x000fe20003f05270 */
[----:B------:R-:W-:Y:S01]  /*8e10*/  IMAD.U32 R2, RZ, RZ, UR51 ;  /* 0x00000033ff027e24 */ /* 0x000fe2000f8e00ff */
[----:B------:R-:W-:Y:S01]  /*8e20*/  UIADD3 UR51, UPT, UPT, UR51, 0x1, URZ ;  /* 0x0000000133337890 */ /* 0x000fe2000fffe0ff */
[----:B------:R-:W-:Y:S03]  /*8e30*/  IMAD.U32 R0, RZ, RZ, UR37 ;  /* 0x00000025ff007e24 */ /* 0x000fe6000f8e00ff */
[----:B------:R-:W-:Y:S04]  /*8e40*/  UISETP.NE.AND UP0, UPT, UR51, 0x4, UPT ;  /* 0x000000043300788c */ /* 0x000fe8000bf05270 */
[----:B------:R-:W-:Y:S03]  /*8e50*/  USEL UR51, UR51, URZ, UP0 ;  /* 0x000000ff33337287 */ /* 0x000fe60008000000 */
[----:B------:R-:W-:Y:S05]  /*8e60*/  @P0 LEA R2, R2, UR48, 0x3 ;  /* 0x0000003002020c11 */ /* 0x000fea000f8e18ff */
[----:B------:R-:W-:Y:S05]  /*8e70*/  @P0 VIADD R2, R2, 0xb0 ;  /* 0x000000b002020836 */ /* 0x000fea0000000000 */
[----:B------:R-:W-:Y:S04]  /*8e80*/  @P0 PRMT R0, R0, 0x654, R2 ;  /* 0x0000065400000816 */ /* 0x000fe80000000002 */
[----:B------:R2:W-:Y:S03]  /*8e90*/  @P0 SYNCS.ARRIVE.TRANS64.RED.A1T0 RZ, [R0+URZ], RZ ;  /* 0x000000ff00ff09a7 */ /* 0x0005e600081004ff */
.L_x_131:
[----:B------:R-:W-:Y:S01]  /*8ea0*/  ISETP.NE.AND P2, PT, R102, RZ, PT ;  /* 0x000000ff6600720c */ /* 0x000fe20003f45270 */
[----:B------:R-:W-:Y:S01]  /*8eb0*/  UIADD3 UR49, UPT, UPT, UR49, 0x4, URZ ;  /* 0x0000000431317890 */ /* 0x000fe2000fffe0ff */
[----:B------:R-:W-:Y:S01]  /*8ec0*/  ISETP.NE.AND P0, PT, R104, 0x2, PT ;  /* 0x000000026800780c */ /* 0x000fe20003f05270 */
[----:B------:R-:W-:Y:S01]  /*8ed0*/  IMAD.IADD R14, R43, 0x1, R86 ;  /* 0x000000012b0e7824 */ /* 0x000fe200078e0256 */
[----:B------:R-:W-:Y:S01]  /*8ee0*/  ISETP.NE.AND P1, PT, R45, 0x4, PT ;  /* 0x000000042d00780c */ /* 0x000fe20003f25270 */
[----:B------:R-:W-:Y:S01]  /*8ef0*/  IMAD.IADD R15, R44, 0x1, R87 ;  /* 0x000000012c0f7824 */ /* 0x000fe200078e0257 */
[----:B------:R-:W-:Y:S02]  /*8f00*/  SEL R2, RZ, 0x1, P0 ;  /* 0x00000001ff027807 */ /* 0x000fe40000000000 */
[----:B--2---:R-:W-:Y:S02]  /*8f10*/  SEL R0, RZ, 0x1, P1 ;  /* 0x00000001ff007807 */ /* 0x004fe40000800000 */
[----:B------:R-:W-:Y:S02]  /*8f20*/  LOP3.LUT R96, R96, R2, RZ, 0x3c, !PT ;  /* 0x0000000260607212 */ /* 0x000fe400078e3cff */
[----:B------:R-:W-:Y:S02]  /*8f30*/  LOP3.LUT R97, R97, R0, RZ, 0x3c, !PT ;  /* 0x0000000061617212 */ /* 0x000fe400078e3cff */
[----:B------:R-:W-:Y:S02]  /*8f40*/  @P2 R2UR UR36, R95 ;  /* 0x000000005f2422ca */ /* 0x000fe400000e0000 */
[----:B------:R-:W-:Y:S02]  /*8f50*/  SEL R104, R104, RZ, P0 ;  /* 0x000000ff68687207 */ /* 0x000fe40000000000 */
[----:B------:R-:W-:Y:S01]  /*8f60*/  SEL R45, R45, RZ, P1 ;  /* 0x000000ff2d2d7207 */ /* 0x000fe20000800000 */
[----:B------:R-:W-:Y:S10]  /*8f70*/  @P2 BRA `(.L_x_132) ;  /* 0xffffffc000082947 */ /* 0x000ff4000383ffff */
[----:B------:R-:W-:-:S09]  /*8f80*/  UISETP.NE.AND UP0, UPT, UR50, URZ, UPT ;  /* 0x000000ff3200728c */ /* 0x000fd2000bf05270 */
[----:B------:R-:W-:Y:S05]  /*8f90*/  BRA.U !UP0, `(.L_x_133) ;  /* 0x0000000108487547 */ /* 0x000fea000b800000 */
[----:B------:R-:W2:Y:S02]  /*8fa0*/  LDCU.64 UR4, c[0x0][0x890] ;  /* 0x00011200ff0477ac */ /* 0x000ea40008000a00 */
[----:B--2---:R-:W-:-:S04]  /*8fb0*/  UISETP.NE.U32.AND UP0, UPT, UR4, URZ, UPT ;  /* 0x000000ff0400728c */ /* 0x004fc8000bf05070 */
[----:B------:R-:W-:-:S09]  /*8fc0*/  UISETP.NE.AND.EX UP0, UPT, UR5, URZ, UPT, UP0 ;  /* 0x000000ff0500728c */ /* 0x000fd2000bf05300 */
[----:B------:R-:W-:Y:S05]  /*8fd0*/  BRA.U UP0, `(.L_x_134) ;  /* 0x00000001000c7547 */ /* 0x000fea000b800000 */
[----:B------:R-:W-:-:S13]  /*8fe0*/  FSETP.NEU.AND P0, PT, R49, RZ, PT ;  /* 0x000000ff3100720b */ /* 0x000fda0003f0d000 */
[----:B------:R-:W-:Y:S05]  /*8ff0*/  @!P0 EXIT ;  /* 0x000000000000894d */ /* 0x000fea0003800000 */
[----:B------:R-:W-:Y:S05]  /*9000*/  BRA `(.L_x_133) ;  /* 0x00000000002c7947 */ /* 0x000fea0003800000 */
.L_x_134:
[----:B------:R-:W-:Y:S01]  /*9010*/  ISETP.NE.AND P0, PT, R103, RZ, PT ;  /* 0x000000ff6700720c */ /* 0x000fe20003f05270 */
[----:B------:R-:W-:-:S12]  /*9020*/  BSSY.RECONVERGENT B0, `(.L_x_133) ;  /* 0x0000009000007945 */ /* 0x000fd80003800200 */
[----:B------:R-:W-:Y:S05]  /*9030*/  @P0 BRA `(.L_x_135) ;  /* 0x0000000000140947 */ /* 0x000fea0003800000 */
[----:B------:R-:W2:Y:S02]  /*9040*/  LDCU.64 UR4, c[0x0][0x888] ;  /* 0x00011100ff0477ac */ /* 0x000ea40008000a00 */
[----:B--2---:R-:W-:-:S04]  /*9050*/  ISETP.NE.U32.AND P0, PT, RZ, UR4, PT ;  /* 0x00000004ff007c0c */ /* 0x004fc8000bf05070 */
[----:B------:R-:W-:-:S13]  /*9060*/  ISETP.NE.AND.EX P0, PT, RZ, UR5, PT, P0 ;  /* 0x00000005ff007c0c */ /* 0x000fda000bf05300 */
[----:B------:R-:W-:Y:S05]  /*9070*/  @!P0 EXIT ;  /* 0x000000000000894d */ /* 0x000fea0003800000 */
[----:B------:R-:W-:Y:S05]  /*9080*/  BRA `(.L_x_136) ;  /* 0x0000000000087947 */ /* 0x000fea0003800000 */
.L_x_135:
[----:B------:R-:W-:-:S13]  /*9090*/  FSETP.NEU.AND P0, PT, R49, RZ, PT ;  /* 0x000000ff3100720b */ /* 0x000fda0003f0d000 */
[----:B------:R-:W-:Y:S05]  /*90a0*/  @!P0 EXIT ;  /* 0x000000000000894d */ /* 0x000fea0003800000 */
.L_x_136:
[----:B------:R-:W-:Y:S05]  /*90b0*/  BSYNC.RECONVERGENT B0 ;  /* 0x0000000000007941 */ /* 0x000fea0003800200 */
.L_x_133:
[----:B------:R-:W-:Y:S01]  /*90c0*/  ULEA UR4, UR51, UR48, 0x3 ;  /* 0x0000003033047291 */ /* 0x000fe2000f8e18ff */
[----:B------:R-:W-:-:S04]  /*90d0*/  DEPBAR.LE SB0, 0x0 ;  /* 0x000080000000791a */ /* 0x000fc80000000000 */
[----:B------:R-:W-:-:S04]  /*90e0*/  UIADD3 UR4, UPT, UPT, UR4, 0xb0, URZ ;  /* 0x000000b004047890 */ /* 0x000fc8000fffe0ff */
[----:B------:R-:W-:-:S09]  /*90f0*/  UPRMT UR4, UR37, 0x654, UR4 ;  /* 0x0000065425047896 */ /* 0x000fd20008000004 */
[----:B------:R-:W-:Y:S01]  /*9100*/  SYNCS.ARRIVE.TRANS64.RED.A1T0 RZ, [UR4], RZ ;  /* 0x000000ffffff79a7 */ /* 0x000fe20008100404 */
[----:B------:R-:W-:Y:S05]  /*9110*/  EXIT ;  /* 0x000000000000794d */ /* 0x000fea0003800000 */
.L_x_20:
[----:B--2---:R2:W1:Y:S02]  /*9120*/  SYNCS.PHASECHK.TRANS64.TRYWAIT P0, [R2+URZ+0x150], R3 ;  /* 0x00015003020075a7 */ /* 0x00446400080011ff */
[----:B-1----:R-:W-:Y:S05]  /*9130*/  @!P0 NANOSLEEP.SYNCS 0x989680 ;  /* 0x009896800000895d */ /* 0x002fea0003900000 */
[----:B------:R-:W1:Y:S02]  /*9140*/  @!P0 SYNCS.PHASECHK.TRANS64 P0, [R2+URZ+0x150], R3 ;  /* 0x00015003020085a7 */ /* 0x000e6400080010ff */
[----:B-1----:R-:W-:Y:S05]  /*9150*/  @!P0 BRA `(.L_x_20) ;  /* 0xfffffffc00f08947 */ /* 0x002fea000383ffff */
[----:B------:R-:W-:Y:S05]  /*9160*/  BRA `(.L_x_137) ;  /* 0xffffff8400507947 */ /* 0x000fea000383ffff */
.L_x_23:
[----:B-1----:R-:W-:-:S07]  /*9170*/  MOV R2, UR33 ;  /* 0x0000002100027c02 */ /* 0x002fce0008000f00 */
.L_x_138:
[----:B-1----:R1:W2:Y:S02]  /*9180*/  SYNCS.PHASECHK.TRANS64.TRYWAIT P0, [R2+URZ+0x48], R4 ;  /* 0x00004804020075a7 */ /* 0x0022a400080011ff */
[----:B--2---:R-:W-:Y:S05]  /*9190*/  @!P0 NANOSLEEP.SYNCS 0x989680 ;  /* 0x009896800000895d */ /* 0x004fea0003900000 */
[----:B------:R-:W2:Y:S02]  /*91a0*/  @!P0 SYNCS.PHASECHK.TRANS64 P0, [R2+URZ+0x48], R4 ;  /* 0x00004804020085a7 */ /* 0x000ea400080010ff */
[----:B--2---:R-:W-:Y:S05]  /*91b0*/  @!P0 BRA `(.L_x_138) ;  /* 0xfffffffc00f08947 */ /* 0x004fea000383ffff */
[----:B------:R-:W-:Y:S05]  /*91c0*/  BRA `(.L_x_22) ;  /* 0xffffff8400a07947 */ /* 0x000fea000383ffff */
.L_x_29:
[----:B-1----:R-:W-:-:S07]  /*91d0*/  MOV R2, UR17 ;  /* 0x0000001100027c02 */ /* 0x002fce0008000f00 */
.L_x_139:
[----:B-1----:R1:W2:Y:S02]  /*91e0*/  SYNCS.PHASECHK.TRANS64.TRYWAIT P0, [R2+URZ+0x48], R4 ;  /* 0x00004804020075a7 */ /* 0x0022a400080011ff */
[----:B--2---:R-:W-:Y:S05]  /*91f0*/  @!P0 NANOSLEEP.SYNCS 0x989680 ;  /* 0x009896800000895d */ /* 0x004fea0003900000 */
[----:B------:R-:W2:Y:S02]  /*9200*/  @!P0 SYNCS.PHASECHK.TRANS64 P0, [R2+URZ+0x48], R4 ;  /* 0x00004804020085a7 */ /* 0x000ea400080010ff */
[----:B--2---:R-:W-:Y:S05]  /*9210*/  @!P0 BRA `(.L_x_139) ;  /* 0xfffffffc00f08947 */ /* 0x004fea000383ffff */
[----:B------:R-:W-:Y:S05]  /*9220*/  BRA `(.L_x_28) ;  /* 0xffffff8800487947 */ /* 0x000fea000383ffff */
.L_x_33:
[----:B-1----:R1:W2:Y:S02]  /*9230*/  SYNCS.PHASECHK.TRANS64.TRYWAIT P0, [R2+URZ+0xe0], R3 ;  /* 0x0000e003020075a7 */ /* 0x0022a400080011ff */
[----:B--2---:R-:W-:Y:S05]  /*9240*/  @!P0 NANOSLEEP.SYNCS 0x989680 ;  /* 0x009896800000895d */ /* 0x004fea0003900000 */
[----:B------:R-:W2:Y:S02]  /*9250*/  @!P0 SYNCS.PHASECHK.TRANS64 P0, [R2+URZ+0xe0], R3 ;  /* 0x0000e003020085a7 */ /* 0x000ea400080010ff */
[----:B--2---:R-:W-:Y:S05]  /*9260*/  @!P0 BRA `(.L_x_33) ;  /* 0xfffffffc00f08947 */ /* 0x004fea000383ffff */
[----:B------:R-:W-:Y:S05]  /*9270*/  BRA `(.L_x_140) ;  /* 0xffffff8800d87947 */ /* 0x000fea000383ffff */
.L_x_37:
[----:B----4-:R-:W-:-:S07]  /*9280*/  MOV R0, UR5 ;  /* 0x0000000500007c02 */ /* 0x010fce0008000f00 */
.L_x_141:
[----:B-1----:R1:W2:Y:S02]  /*9290*/  SYNCS.PHASECHK.TRANS64.TRYWAIT P0, [R0+URZ], R2 ;  /* 0x00000002000075a7 */ /* 0x0022a400080011ff */
[----:B--2---:R-:W-:Y:S05]  /*92a0*/  @!P0 NANOSLEEP.SYNCS 0x989680 ;  /* 0x009896800000895d */ /* 0x004fea0003900000 */
[----:B------:R-:W2:Y:S02]  /*92b0*/  @!P0 SYNCS.PHASECHK.TRANS64 P0, [R0+URZ], R2 ;  /* 0x00000002000085a7 */ /* 0x000ea400080010ff */
[----:B--2---:R-:W-:Y:S05]  /*92c0*/  @!P0 BRA `(.L_x_141) ;  /* 0xfffffffc00f08947 */ /* 0x004fea000383ffff */
[----:B------:R-:W-:Y:S05]  /*92d0*/  BRA `(.L_x_142) ;  /* 0xffffff9000487947 */ /* 0x000fea000383ffff */
.L_x_38:
[----:B----4-:R-:W-:-:S07]  /*92e0*/  MOV R0, UR5 ;  /* 0x0000000500007c02 */ /* 0x010fce0008000f00 */
.L_x_143:
[----:B-1----:R1:W2:Y:S02]  /*92f0*/  SYNCS.PHASECHK.TRANS64.TRYWAIT P0, [R0+URZ], R3 ;  /* 0x00000003000075a7 */ /* 0x0022a400080011ff */
[----:B--2---:R-:W-:Y:S05]  /*9300*/  @!P0 NANOSLEEP.SYNCS 0x989680 ;  /* 0x009896800000895d */ /* 0x004fea0003900000 */
[----:B------:R-:W2:Y:S02]  /*9310*/  @!P0 SYNCS.PHASECHK.TRANS64 P0, [R0+URZ], R3 ;  /* 0x00000003000085a7 */ /* 0x000ea400080010ff */
[----:B--2---:R-:W-:Y:S05]  /*9320*/  @!P0 BRA `(.L_x_143) ;  /* 0xfffffffc00f08947 */ /* 0x004fea000383ffff */
[----:B------:R-:W-:Y:S05]  /*9330*/  BRA `(.L_x_144) ;  /* 0xffffff9000547947 */ /* 0x000fea000383ffff */
.L_x_39:
[----:B----4-:R-:W-:-:S07]  /*9340*/  MOV R0, UR5 ;  /* 0x0000000500007c02 */ /* 0x010fce0008000f00 */
.L_x_145:
[----:B-1----:R1:W2:Y:S02]  /*9350*/  SYNCS.PHASECHK.TRANS64.TRYWAIT P0, [R0+URZ], R3 ;  /* 0x00000003000075a7 */ /* 0x0022a400080011ff */
[----:B--2---:R-:W-:Y:S05]  /*9360*/  @!P0 NANOSLEEP.SYNCS 0x989680 ;  /* 0x009896800000895d */ /* 0x004fea0003900000 */
[----:B------:R-:W2:Y:S02]  /*9370*/  @!P0 SYNCS.PHASECHK.TRANS64 P0, [R0+URZ], R3 ;  /* 0x00000003000085a7 */ /* 0x000ea400080010ff */
[----:B--2---:R-:W-:Y:S05]  /*9380*/  @!P0 BRA `(.L_x_145) ;  /* 0xfffffffc00f08947 */ /* 0x004fea000383ffff */
[----:B------:R-:W-:Y:S05]  /*9390*/  BRA `(.L_x_146) ;  /* 0xffffff9000607947 */ /* 0x000fea000383ffff */
.L_x_40:
[----:B----4-:R-:W-:-:S07]  /*93a0*/  MOV R0, UR5 ;  /* 0x0000000500007c02 */ /* 0x010fce0008000f00 */
.L_x_147:
[----:B-1----:R1:W2:Y:S02]  /*93b0*/  SYNCS.PHASECHK.TRANS64.TRYWAIT P0, [R0+URZ], R3 ;  /* 0x00000003000075a7 */ /* 0x0022a400080011ff */
[----:B--2---:R-:W-:Y:S05]  /*93c0*/  @!P0 NANOSLEEP.SYNCS 0x989680 ;  /* 0x009896800000895d */ /* 0x004fea0003900000 */
[----:B------:R-:W2:Y:S02]  /*93d0*/  @!P0 SYNCS.PHASECHK.TRANS64 P0, [R0+URZ], R3 ;  /* 0x00000003000085a7 */ /* 0x000ea400080010ff */
[----:B--2---:R-:W-:Y:S05]  /*93e0*/  @!P0 BRA `(.L_x_147) ;  /* 0xfffffffc00f08947 */ /* 0x004fea000383ffff */
[----:B------:R-:W-:Y:S05]  /*93f0*/  BRA `(.L_x_148) ;  /* 0xffffff90006c7947 */ /* 0x000fea000383ffff */
.L_x_41:
[----:B----4-:R-:W-:-:S07]  /*9400*/  MOV R0, UR5 ;  /* 0x0000000500007c02 */ /* 0x010fce0008000f00 */
.L_x_149:
[----:B-1----:R1:W2:Y:S02]  /*9410*/  SYNCS.PHASECHK.TRANS64.TRYWAIT P0, [R0+URZ], R3 ;  /* 0x00000003000075a7 */ /* 0x0022a400080011ff */
[----:B--2---:R-:W-:Y:S05]  /*9420*/  @!P0 NANOSLEEP.SYNCS 0x989680 ;  /* 0x009896800000895d */ /* 0x004fea0003900000 */
[----:B------:R-:W2:Y:S02]  /*9430*/  @!P0 SYNCS.PHASECHK.TRANS64 P0, [R0+URZ], R3 ;  /* 0x00000003000085a7 */ /* 0x000ea400080010ff */
[----:B--2---:R-:W-:Y:S05]  /*9440*/  @!P0 BRA `(.L_x_149) ;  /* 0xfffffffc00f08947 */ /* 0x004fea000383ffff */
[----:B------:R-:W-:Y:S05]  /*9450*/  BRA `(.L_x_150) ;  /* 0xffffff9000787947 */ /* 0x000fea000383ffff */
.L_x_42:
[----:B----4-:R-:W-:-:S07]  /*9460*/  MOV R0, UR5 ;  /* 0x0000000500007c02 */ /* 0x010fce0008000f00 */
.L_x_151:
[----:B-1----:R1:W2:Y:S02]  /*9470*/  SYNCS.PHASECHK.TRANS64.TRYWAIT P0, [R0+URZ], R3 ;  /* 0x00000003000075a7 */ /* 0x0022a400080011ff */
[----:B--2---:R-:W-:Y:S05]  /*9480*/  @!P0 NANOSLEEP.SYNCS 0x989680 ;  /* 0x009896800000895d */ /* 0x004fea0003900000 */
[----:B------:R-:W2:Y:S02]  /*9490*/  @!P0 SYNCS.PHASECHK.TRANS64 P0, [R0+URZ], R3 ;  /* 0x00000003000085a7 */ /* 0x000ea400080010ff */
[----:B--2---:R-:W-:Y:S05]  /*94a0*/  @!P0 BRA `(.L_x_151) ;  /* 0xfffffffc00f08947 */ /* 0x004fea000383ffff */
[----:B------:R-:W-:Y:S05]  /*94b0*/  BRA `(.L_x_152) ;  /* 0xffffff9000847947 */ /* 0x000fea000383ffff */
.L_x_43:
[----:B----4-:R-:W-:-:S07]  /*94c0*/  MOV R0, UR5 ;  /* 0x0000000500007c02 */ /* 0x010fce0008000f00 */
.L_x_153:
[----:B-1----:R1:W2:Y:S02]  /*94d0*/  SYNCS.PHASECHK.TRANS64.TRYWAIT P0, [R0+URZ], R3 ;  /* 0x00000003000075a7 */ /* 0x0022a400080011ff */
[----:B--2---:R-:W-:Y:S05]  /*94e0*/  @!P0 NANOSLEEP.SYNCS 0x989680 ;  /* 0x009896800000895d */ /* 0x004fea0003900000 */
[----:B------:R-:W2:Y:S02]  /*94f0*/  @!P0 SYNCS.PHASECHK.TRANS64 P0, [R0+URZ], R3 ;  /* 0x00000003000085a7 */ /* 0x000ea400080010ff */
[----:B--2---:R-:W-:Y:S05]  /*9500*/  @!P0 BRA `(.L_x_153) ;  /* 0xfffffffc00f08947 */ /* 0x004fea000383ffff */
[----:B------:R-:W-:Y:S05]  /*9510*/  BRA `(.L_x_154) ;  /* 0xffffff9000907947 */ /* 0x000fea000383ffff */
.L_x_44:
[----:B----4-:R-:W-:-:S07]  /*9520*/  MOV R0, UR5 ;  /* 0x0000000500007c02 */ /* 0x010fce0008000f00 */
.L_x_155:
[----:B-1----:R1:W2:Y:S02]  /*9530*/  SYNCS.PHASECHK.TRANS64.TRYWAIT P0, [R0+URZ], R3 ;  /* 0x00000003000075a7 */ /* 0x0022a400080011ff */
[----:B--2---:R-:W-:Y:S05]  /*9540*/  @!P0 NANOSLEEP.SYNCS 0x989680 ;  /* 0x009896800000895d */ /* 0x004fea0003900000 */
[----:B------:R-:W2:Y:S02]  /*9550*/  @!P0 SYNCS.PHASECHK.TRANS64 P0, [R0+URZ], R3 ;  /* 0x00000003000085a7 */ /* 0x000ea400080010ff */
[----:B--2---:R-:W-:Y:S05]  /*9560*/  @!P0 BRA `(.L_x_155) ;  /* 0xfffffffc00f08947 */ /* 0x004fea000383ffff */
[----:B------:R-:W-:Y:S05]  /*9570*/  BRA `(.L_x_156) ;  /* 0xffffff90009c7947 */ /* 0x000fea000383ffff */
.L_x_47:
[----:B-1----:R1:W2:Y:S02]  /*9580*/  SYNCS.PHASECHK.TRANS64.TRYWAIT P0, [R0+URZ+0x140], R4 ;  /* 0x00014004000075a7 */ /* 0x0022a400080011ff */
[----:B--2---:R-:W-:Y:S05]  /*9590*/  @!P0 NANOSLEEP.SYNCS 0x989680 ;  /* 0x009896800000895d */ /* 0x004fea0003900000 */
[----:B------:R-:W2:Y:S02]  /*95a0*/  @!P0 SYNCS.PHASECHK.TRANS64 P0, [R0+URZ+0x140], R4 ;  /* 0x00014004000085a7 */ /* 0x000ea400080010ff */
[----:B--2---:R-:W-:Y:S05]  /*95b0*/  @!P0 BRA `(.L_x_47) ;  /* 0xfffffffc00f08947 */ /* 0x004fea000383ffff */
[----:B------:R-:W-:Y:S05]  /*95c0*/  BRA `(.L_x_157) ;  /* 0xffffff9000f87947 */ /* 0x000fea000383ffff */
.L_x_48:
[----:B------:R-:W-:-:S07]  /*95d0*/  MOV R0, UR5 ;  /* 0x0000000500007c02 */ /* 0x000fce0008000f00 */
.L_x_158:
[----:B-1----:R1:W2:Y:S02]  /*95e0*/  SYNCS.PHASECHK.TRANS64.TRYWAIT P0, [R0+URZ+0xf0], R5 ;  /* 0x0000f005000075a7 */ /* 0x0022a400080011ff */
[----:B--2---:R-:W-:Y:S05]  /*95f0*/  @!P0 NANOSLEEP.SYNCS 0x989680 ;  /* 0x009896800000895d */ /* 0x004fea0003900000 */
[----:B------:R-:W2:Y:S02]  /*9600*/  @!P0 SYNCS.PHASECHK.TRANS64 P0, [R0+URZ+0xf0], R5 ;  /* 0x0000f005000085a7 */ /* 0x000ea400080010ff */
[----:B--2---:R-:W-:Y:S05]  /*9610*/  @!P0 BRA `(.L_x_158) ;  /* 0xfffffffc00f08947 */ /* 0x004fea000383ffff */
[----:B------:R-:W-:Y:S05]  /*9620*/  BRA `(.L_x_159) ;  /* 0xffffff9400087947 */ /* 0x000fea000383ffff */
.L_x_49:
[----:B-1----:R1:W2:Y:S02]  /*9630*/  SYNCS.PHASECHK.TRANS64.TRYWAIT P1, [R0+URZ+0xe0], R4 ;  /* 0x0000e004000075a7 */ /* 0x0022a400080211ff */
[----:B--2---:R-:W-:Y:S05]  /*9640*/  @!P1 NANOSLEEP.SYNCS 0x989680 ;  /* 0x009896800000995d */ /* 0x004fea0003900000 */
[----:B------:R-:W2:Y:S02]  /*9650*/  @!P1 SYNCS.PHASECHK.TRANS64 P1, [R0+URZ+0xe0], R4 ;  /* 0x0000e004000095a7 */ /* 0x000ea400080210ff */
[----:B--2---:R-:W-:Y:S05]  /*9660*/  @!P1 BRA `(.L_x_49) ;  /* 0xfffffffc00f09947 */ /* 0x004fea000383ffff */
[----:B------:R-:W-:Y:S05]  /*9670*/  BRA `(.L_x_160) ;  /* 0xffffff9400387947 */ /* 0x000fea000383ffff */
.L_x_52:
[----:B------:R-:W-:-:S07]  /*9680*/  MOV R0, UR5 ;  /* 0x0000000500007c02 */ /* 0x000fce0008000f00 */
.L_x_161:
[----:B-1----:R1:W2:Y:S02]  /*9690*/  SYNCS.PHASECHK.TRANS64.TRYWAIT P0, [R0+URZ+0xf0], R2 ;  /* 0x0000f002000075a7 */ /* 0x0022a400080011ff */
[----:B--2---:R-:W-:Y:S05]  /*96a0*/  @!P0 NANOSLEEP.SYNCS 0x989680 ;  /* 0x009896800000895d */ /* 0x004fea0003900000 */
[----:B------:R-:W2:Y:S02]  /*96b0*/  @!P0 SYNCS.PHASECHK.TRANS64 P0, [R0+URZ+0xf0], R2 ;  /* 0x0000f002000085a7 */ /* 0x000ea400080010ff */
[----:B--2---:R-:W-:Y:S05]  /*96c0*/  @!P0 BRA `(.L_x_161) ;  /* 0xfffffffc00f08947 */ /* 0x004fea000383ffff */
[----:B------:R-:W-:Y:S05]  /*96d0*/  BRA `(.L_x_51) ;  /* 0xffffff94008c7947 */ /* 0x000fea000383ffff */
.L_x_59:
[----:B-1----:R1:W2:Y:S02]  /*96e0*/  SYNCS.PHASECHK.TRANS64.TRYWAIT P1, [R0+URZ+0xe0], R2 ;  /* 0x0000e002000075a7 */ /* 0x0022a400080211ff */
[----:B--2---:R-:W-:Y:S05]  /*96f0*/  @!P1 NANOSLEEP.SYNCS 0x989680 ;  /* 0x009896800000995d */ /* 0x004fea0003900000 */
[----:B------:R-:W2:Y:S02]  /*9700*/  @!P1 SYNCS.PHASECHK.TRANS64 P1, [R0+URZ+0xe0], R2 ;  /* 0x0000e002000095a7 */ /* 0x000ea400080210ff */
[----:B--2---:R-:W-:Y:S05]  /*9710*/  @!P1 BRA `(.L_x_59) ;  /* 0xfffffffc00f09947 */ /* 0x004fea000383ffff */
[----:B------:R-:W-:Y:S05]  /*9720*/  BRA `(.L_x_162) ;  /* 0xffffff9800ec7947 */ /* 0x000fea000383ffff */
.L_x_60:
[----:B------:R-:W-:-:S07]  /*9730*/  MOV R2, UR8 ;  /* 0x0000000800027c02 */ /* 0x000fce0008000f00 */
.L_x_163:
[----:B-1----:R1:W2:Y:S02]  /*9740*/  SYNCS.PHASECHK.TRANS64.TRYWAIT P0, [R2+URZ+0x120], R0 ;  /* 0x00012000020075a7 */ /* 0x0022a400080011ff */
[----:B--2---:R-:W-:Y:S05]  /*9750*/  @!P0 NANOSLEEP.SYNCS 0x989680 ;  /* 0x009896800000895d */ /* 0x004fea0003900000 */
[----:B------:R-:W2:Y:S02]  /*9760*/  @!P0 SYNCS.PHASECHK.TRANS64 P0, [R2+URZ+0x120], R0 ;  /* 0x00012000020085a7 */ /* 0x000ea400080010ff */
[----:B--2---:R-:W-:Y:S05]  /*9770*/  @!P0 BRA `(.L_x_163) ;  /* 0xfffffffc00f08947 */ /* 0x004fea000383ffff */
[----:B------:R-:W-:Y:S05]  /*9780*/  BRA `(.L_x_164) ;  /* 0xffffff9c003c7947 */ /* 0x000fea000383ffff */
.L_x_63:
[----:B------:R-:W-:Y:S07]  /*9790*/  MOV R0, UR7 ;  /* 0x0000000700007c02 */ /* 0x000fee0008000f00 */
.L_x_165:
[----:B-1----:R1:W2:Y:S02]  /*97a0*/  SYNCS.PHASECHK.TRANS64.TRYWAIT P0, [R0+URZ], R2 ;  /* 0x00000002000075a7 */ /* 0x0022a400080011ff */
[----:B--2---:R-:W-:Y:S05]  /*97b0*/  @!P0 NANOSLEEP.SYNCS 0x989680 ;  /* 0x009896800000895d */ /* 0x004fea0003900000 */
[----:B------:R-:W2:Y:S02]  /*97c0*/  @!P0 SYNCS.PHASECHK.TRANS64 P0, [R0+URZ], R2 ;  /* 0x00000002000085a7 */ /* 0x000ea400080010ff */
[----:B--2---:R-:W-:Y:S05]  /*97d0*/  @!P0 BRA `(.L_x_165) ;  /* 0xfffffffc00f08947 */ /* 0x004fea000383ffff */
[----:B------:R-:W-:Y:S05]  /*97e0*/  BRA `(.L_x_62) ;  /* 0xffffff9c00587947 */ /* 0x000fea000383ffff */
.L_x_66:
[----:B------:R-:W-:-:S07]  /*97f0*/  MOV R0, UR5 ;  /* 0x0000000500007c02 */ /* 0x000fce0008000f00 */
.L_x_166:
[----:B--2---:R2:W3:Y:S02]  /*9800*/  SYNCS.PHASECHK.TRANS64.TRYWAIT P0, [R0+URZ], R2 ;  /* 0x00000002000075a7 */ /* 0x0044e400080011ff */
[----:B---3--:R-:W-:Y:S05]  /*9810*/  @!P0 NANOSLEEP.SYNCS 0x989680 ;  /* 0x009896800000895d */ /* 0x008fea0003900000 */
[----:B------:R-:W3:Y:S02]  /*9820*/  @!P0 SYNCS.PHASECHK.TRANS64 P0, [R0+URZ], R2 ;  /* 0x00000002000085a7 */ /* 0x000ee400080010ff */
[----:B---3--:R-:W-:Y:S05]  /*9830*/  @!P0 BRA `(.L_x_166) ;  /* 0xfffffffc00f08947 */ /* 0x008fea000383ffff */
[----:B------:R-:W-:Y:S05]  /*9840*/  BRA `(.L_x_167) ;  /* 0xffffffa0000c7947 */ /* 0x000fea000383ffff */
.L_x_67:
[----:B------:R-:W-:-:S07]  /*9850*/  MOV R0, UR5 ;  /* 0x0000000500007c02 */ /* 0x000fce0008000f00 */
.L_x_168:
[----:B-1----:R1:W2:Y:S02]  /*9860*/  SYNCS.PHASECHK.TRANS64.TRYWAIT P0, [R0+URZ], R3 ;  /* 0x00000003000075a7 */ /* 0x0022a400080011ff */
[----:B--2---:R-:W-:Y:S05]  /*9870*/  @!P0 NANOSLEEP.SYNCS 0x989680 ;  /* 0x009896800000895d */ /* 0x004fea0003900000 */
[----:B------:R-:W2:Y:S02]  /*9880*/  @!P0 SYNCS.PHASECHK.TRANS64 P0, [R0+URZ], R3 ;  /* 0x00000003000085a7 */ /* 0x000ea400080010ff */
[----:B--2---:R-:W-:Y:S05]  /*9890*/  @!P0 BRA `(.L_x_168) ;  /* 0xfffffffc00f08947 */ /* 0x004fea000383ffff */
[----:B------:R-:W-:Y:S05]  /*98a0*/  BRA `(.L_x_169) ;  /* 0xffffffa000187947 */ /* 0x000fea000383ffff */
.L_x_68:
[----:B------:R-:W-:-:S07]  /*98b0*/  MOV R0, UR5 ;  /* 0x0000000500007c02 */ /* 0x000fce0008000f00 */
.L_x_170:
[----:B-1----:R1:W2:Y:S02]  /*98c0*/  SYNCS.PHASECHK.TRANS64.TRYWAIT P0, [R0+URZ], R3 ;  /* 0x00000003000075a7 */ /* 0x0022a400080011ff */
[----:B--2---:R-:W-:Y:S05]  /*98d0*/  @!P0 NANOSLEEP.SYNCS 0x989680 ;  /* 0x009896800000895d */ /* 0x004fea0003900000 */
[----:B------:R-:W2:Y:S02]  /*98e0*/  @!P0 SYNCS.PHASECHK.TRANS64 P0, [R0+URZ], R3 ;  /* 0x00000003000085a7 */ /* 0x000ea400080010ff */
[----:B--2---:R-:W-:Y:S05]  /*98f0*/  @!P0 BRA `(.L_x_170) ;  /* 0xfffffffc00f08947 */ /* 0x004fea000383ffff */
[----:B------:R-:W-:Y:S05]  /*9900*/  BRA `(.L_x_171) ;  /* 0xffffffa000247947 */ /* 0x000fea000383ffff */
.L_x_69:
[----:B-1----:R-:W-:-:S07]  /*9910*/  MOV R0, UR7 ;  /* 0x0000000700007c02 */ /* 0x002fce0008000f00 */
.L_x_172:
[----:B-1----:R1:W2:Y:S02]  /*9920*/  SYNCS.PHASECHK.TRANS64.TRYWAIT P0, [R0+URZ], R2 ;  /* 0x00000002000075a7 */ /* 0x0022a400080011ff */
[----:B--2---:R-:W-:Y:S05]  /*9930*/  @!P0 NANOSLEEP.SYNCS 0x989680 ;  /* 0x009896800000895d */ /* 0x004fea0003900000 */
[----:B------:R-:W2:Y:S02]  /*9940*/  @!P0 SYNCS.PHASECHK.TRANS64 P0, [R0+URZ], R2 ;  /* 0x00000002000085a7 */ /* 0x000ea400080010ff */
[----:B--2---:R-:W-:Y:S05]  /*9950*/  @!P0 BRA `(.L_x_172) ;  /* 0xfffffffc00f08947 */ /* 0x004fea000383ffff */
[----:B------:R-:W-:Y:S05]  /*9960*/  BRA `(.L_x_173) ;  /* 0xffffffa000307947 */ /* 0x000fea000383ffff */
.L_x_74:
[----:B--2---:R2:W3:Y:S02]  /*9970*/  SYNCS.PHASECHK.TRANS64.TRYWAIT P0, [R0+URZ+0xe0], R2 ;  /* 0x0000e002000075a7 */ /* 0x0044e400080011ff */
[----:B---3--:R-:W-:Y:S05]  /*9980*/  @!P0 NANOSLEEP.SYNCS 0x989680 ;  /* 0x009896800000895d */ /* 0x008fea0003900000 */
[----:B------:R-:W3:Y:S02]  /*9990*/  @!P0 SYNCS.PHASECHK.TRANS64 P0, [R0+URZ+0xe0], R2 ;  /* 0x0000e002000085a7 */ /* 0x000ee400080010ff */
[----:B---3--:R-:W-:Y:S05]  /*99a0*/  @!P0 BRA `(.L_x_74) ;  /* 0xfffffffc00f08947 */ /* 0x008fea000383ffff */
[----:B------:R-:W-:Y:S05]  /*99b0*/  BRA `(.L_x_174) ;  /* 0xffffffa4003c7947 */ /* 0x000fea000383ffff */
.L_x_77:
[----:B------:R-:W-:Y:S07]  /*99c0*/  MOV R0, UR7 ;  /* 0x0000000700007c02 */ /* 0x000fee0008000f00 */
.L_x_175:
[----:B--2---:R2:W3:Y:S02]  /*99d0*/  SYNCS.PHASECHK.TRANS64.TRYWAIT P0, [R0+URZ+0xd8], R2 ;  /* 0x0000d802000075a7 */ /* 0x0044e400080011ff */
[----:B---3--:R-:W-:Y:S05]  /*99e0*/  @!P0 NANOSLEEP.SYNCS 0x989680 ;  /* 0x009896800000895d */ /* 0x008fea0003900000 */
[----:B------:R-:W3:Y:S02]  /*99f0*/  @!P0 SYNCS.PHASECHK.TRANS64 P0, [R0+URZ+0xd8], R2 ;  /* 0x0000d802000085a7 */ /* 0x000ee400080010ff */
[----:B---3--:R-:W-:Y:S05]  /*9a00*/  @!P0 BRA `(.L_x_175) ;  /* 0xfffffffc00f08947 */ /* 0x008fea000383ffff */
[----:B------:R-:W-:Y:S05]  /*9a10*/  BRA `(.L_x_76) ;  /* 0xffffffa8001c7947 */ /* 0x000fea000383ffff */
.L_x_80:
[----:B------:R-:W-:Y:S07]  /*9a20*/  MOV R0, UR7 ;  /* 0x0000000700007c02 */ /* 0x000fee0008000f00 */
.L_x_176:
[----:B-1----:R1:W2:Y:S02]  /*9a30*/  SYNCS.PHASECHK.TRANS64.TRYWAIT P0, [R0+URZ+0xb0], R14 ;  /* 0x0000b00e000075a7 */ /* 0x0022a400080011ff */
[----:B--2---:R-:W-:Y:S05]  /*9a40*/  @!P0 NANOSLEEP.SYNCS 0x989680 ;  /* 0x009896800000895d */ /* 0x004fea0003900000 */
[----:B------:R-:W2:Y:S02]  /*9a50*/  @!P0 SYNCS.PHASECHK.TRANS64 P0, [R0+URZ+0xb0], R14 ;  /* 0x0000b00e000085a7 */ /* 0x000ea400080010ff */
[----:B--2---:R-:W-:Y:S05]  /*9a60*/  @!P0 BRA `(.L_x_176) ;  /* 0xfffffffc00f08947 */ /* 0x004fea000383ffff */
[----:B------:R-:W-:Y:S05]  /*9a70*/  BRA `(.L_x_177) ;  /* 0xffffffa800947947 */ /* 0x000fea000383ffff */
.L_x_81:
[----:B------:R-:W-:Y:S07]  /*9a80*/  MOV R0, UR7 ;  /* 0x0000000700007c02 */ /* 0x000fee0008000f00 */
.L_x_178:
[----:B-1----:R1:W2:Y:S02]  /*9a90*/  SYNCS.PHASECHK.TRANS64.TRYWAIT P0, [R0+URZ+0xb8], R14 ;  /* 0x0000b80e000075a7 */ /* 0x0022a400080011ff */
[----:B--2---:R-:W-:Y:S05]  /*9aa0*/  @!P0 NANOSLEEP.SYNCS 0x989680 ;  /* 0x009896800000895d */ /* 0x004fea0003900000 */
[----:B------:R-:W2:Y:S02]  /*9ab0*/  @!P0 SYNCS.PHASECHK.TRANS64 P0, [R0+URZ+0xb8], R14 ;  /* 0x0000b80e000085a7 */ /* 0x000ea400080010ff */
[----:B--2---:R-:W-:Y:S05]  /*9ac0*/  @!P0 BRA `(.L_x_178) ;  /* 0xfffffffc00f08947 */ /* 0x004fea000383ffff */
[----:B------:R-:W-:Y:S05]  /*9ad0*/  BRA `(.L_x_179) ;  /* 0xffffffa800cc7947 */ /* 0x000fea000383ffff */
.L_x_82:
[----:B------:R-:W-:Y:S07]  /*9ae0*/  MOV R0, UR7 ;  /* 0x0000000700007c02 */ /* 0x000fee0008000f00 */
.L_x_180:
[----:B-1----:R1:W2:Y:S02]  /*9af0*/  SYNCS.PHASECHK.TRANS64.TRYWAIT P0, [R0+URZ+0xc0], R14 ;  /* 0x0000c00e000075a7 */ /* 0x0022a400080011ff */
[----:B--2---:R-:W-:Y:S05]  /*9b00*/  @!P0 NANOSLEEP.SYNCS 0x989680 ;  /* 0x009896800000895d */ /* 0x004fea0003900000 */
[----:B------:R-:W2:Y:S02]  /*9b10*/  @!P0 SYNCS.PHASECHK.TRANS64 P0, [R0+URZ+0xc0], R14 ;  /* 0x0000c00e000085a7 */ /* 0x000ea400080010ff */
[----:B--2---:R-:W-:Y:S05]  /*9b20*/  @!P0 BRA `(.L_x_180) ;  /* 0xfffffffc00f08947 */ /* 0x004fea000383ffff */
[----:B------:R-:W-:Y:S05]  /*9b30*/  BRA `(.L_x_181) ;  /* 0xffffffac00107947 */ /* 0x000fea000383ffff */
.L_x_83:
[----:B------:R-:W-:Y:S07]  /*9b40*/  MOV R0, UR7 ;  /* 0x0000000700007c02 */ /* 0x000fee0008000f00 */
.L_x_182:
[----:B-1----:R1:W2:Y:S02]  /*9b50*/  SYNCS.PHASECHK.TRANS64.TRYWAIT P0, [R0+URZ+0xc8], R14 ;  /* 0x0000c80e000075a7 */ /* 0x0022a400080011ff */
[----:B--2---:R-:W-:Y:S05]  /*9b60*/  @!P0 NANOSLEEP.SYNCS 0x989680 ;  /* 0x009896800000895d */ /* 0x004fea0003900000 */
[----:B------:R-:W2:Y:S02]  /*9b70*/  @!P0 SYNCS.PHASECHK.TRANS64 P0, [R0+URZ+0xc8], R14 ;  /* 0x0000c80e000085a7 */ /* 0x000ea400080010ff */
[----:B--2---:R-:W-:Y:S05]  /*9b80*/  @!P0 BRA `(.L_x_182) ;  /* 0xfffffffc00f08947 */ /* 0x004fea000383ffff */
[----:B------:R-:W-:Y:S05]  /*9b90*/  BRA `(.L_x_183) ;  /* 0xffffffac00947947 */ /* 0x000fea000383ffff */
.L_x_85:
[----:B------:R-:W-:-:S07]  /*9ba0*/  MOV R0, UR7 ;  /* 0x0000000700007c02 */ /* 0x000fce0008000f00 */
.L_x_184:
[----:B-1----:R1:W3:Y:S02]  /*9bb0*/  SYNCS.PHASECHK.TRANS64.TRYWAIT P0, [R0+URZ+0xb0], R2 ;  /* 0x0000b002000075a7 */ /* 0x0022e400080011ff */
[----:B---3--:R-:W-:Y:S05]  /*9bc0*/  @!P0 NANOSLEEP.SYNCS 0x989680 ;  /* 0x009896800000895d */ /* 0x008fea0003900000 */
[----:B------:R-:W3:Y:S02]  /*9bd0*/  @!P0 SYNCS.PHASECHK.TRANS64 P0, [R0+URZ+0xb0], R2 ;  /* 0x0000b002000085a7 */ /* 0x000ee400080010ff */
[----:B---3--:R-:W-:Y:S05]  /*9be0*/  @!P0 BRA `(.L_x_184) ;  /* 0xfffffffc00f08947 */ /* 0x008fea000383ffff */
[----:B------:R-:W-:Y:S05]  /*9bf0*/  BRA `(.L_x_185) ;  /* 0xffffffb000047947 */ /* 0x000fea000383ffff */
.L_x_86:
[----:B-1----:R-:W-:-:S07]  /*9c00*/  MOV R0, UR7 ;  /* 0x0000000700007c02 */ /* 0x002fce0008000f00 */
.L_x_186:
[----:B-1----:R1:W3:Y:S02]  /*9c10*/  SYNCS.PHASECHK.TRANS64.TRYWAIT P0, [R0+URZ+0xb8], R2 ;  /* 0x0000b802000075a7 */ /* 0x0022e400080011ff */
[----:B---3--:R-:W-:Y:S05]  /*9c20*/  @!P0 NANOSLEEP.SYNCS 0x989680 ;  /* 0x009896800000895d */ /* 0x008fea0003900000 */
[----:B------:R-:W3:Y:S02]  /*9c30*/  @!P0 SYNCS.PHASECHK.TRANS64 P0, [R0+URZ+0xb8], R2 ;  /* 0x0000b802000085a7 */ /* 0x000ee400080010ff */
[----:B---3--:R-:W-:Y:S05]  /*9c40*/  @!P0 BRA `(.L_x_186) ;  /* 0xfffffffc00f08947 */ /* 0x008fea000383ffff */
[----:B------:R-:W-:Y:S05]  /*9c50*/  BRA `(.L_x_187) ;  /* 0xffffffac00f47947 */ /* 0x000fea000383ffff */
.L_x_87:
[----:B-1----:R-:W-:-:S07]  /*9c60*/  MOV R0, UR7 ;  /* 0x0000000700007c02 */ /* 0x002fce0008000f00 */
.L_x_188:
[----:B-1----:R1:W3:Y:S02]  /*9c70*/  SYNCS.PHASECHK.TRANS64.TRYWAIT P0, [R0+URZ+0xc0], R2 ;  /* 0x0000c002000075a7 */ /* 0x0022e400080011ff */
[----:B---3--:R-:W-:Y:S05]  /*9c80*/  @!P0 NANOSLEEP.SYNCS 0x989680 ;  /* 0x009896800000895d */ /* 0x008fea0003900000 */
[----:B------:R-:W3:Y:S02]  /*9c90*/  @!P0 SYNCS.PHASECHK.TRANS64 P0, [R0+URZ+0xc0], R2 ;  /* 0x0000c002000085a7 */ /* 0x000ee400080010ff */
[----:B---3--:R-:W-:Y:S05]  /*9ca0*/  @!P0 BRA `(.L_x_188) ;  /* 0xfffffffc00f08947 */ /* 0x008fea000383ffff */
[----:B------:R-:W-:Y:S05]  /*9cb0*/  BRA `(.L_x_189) ;  /* 0xffffffac00e47947 */ /* 0x000fea000383ffff */
.L_x_89:
[----:B--2---:R2:W4:Y:S02]  /*9cc0*/  SYNCS.PHASECHK.TRANS64.TRYWAIT P0, [R0+URZ+0xe0], R2 ;  /* 0x0000e002000075a7 */ /* 0x00452400080011ff */
[----:B----4-:R-:W-:Y:S05]  /*9cd0*/  @!P0 NANOSLEEP.SYNCS 0x989680 ;  /* 0x009896800000895d */ /* 0x010fea0003900000 */
[----:B------:R-:W4:Y:S02]  /*9ce0*/  @!P0 SYNCS.PHASECHK.TRANS64 P0, [R0+URZ+0xe0], R2 ;  /* 0x0000e002000085a7 */ /* 0x000f2400080010ff */
[----:B----4-:R-:W-:Y:S05]  /*9cf0*/  @!P0 BRA `(.L_x_89) ;  /* 0xfffffffc00f08947 */ /* 0x010fea000383ffff */
[----:B------:R-:W-:Y:S05]  /*9d00*/  BRA `(.L_x_190) ;  /* 0xffffffb000b87947 */ /* 0x000fea000383ffff */
.L_x_100:
[----:B-1----:R-:W-:Y:S04]  /*9d10*/  MOV R0, UR48 ;  /* 0x0000003000007c02 */ /* 0x002fe80008000f00 */
[----:B------:R1:W3:Y:S03]  /*9d20*/  SYNCS.PHASECHK.TRANS64.TRYWAIT P1, [R0+URZ+0x90], R3 ;  /* 0x00009003000075a7 */ /* 0x0002e600080211ff */
[----:B---3--:R-:W-:Y:S05]  /*9d30*/  @!P1 NANOSLEEP.SYNCS 0x989680 ;  /* 0x009896800000995d */ /* 0x008fea0003900000 */
[----:B------:R-:W3:Y:S02]  /*9d40*/  @!P1 SYNCS.PHASECHK.TRANS64 P1, [R0+URZ+0x90], R3 ;  /* 0x00009003000095a7 */ /* 0x000ee400080210ff */
[----:B---3--:R-:W-:Y:S05]  /*9d50*/  @!P1 BRA `(.L_x_100) ;  /* 0xfffffffc00ec9947 */ /* 0x008fea000383ffff */
[----:B------:R-:W-:Y:S05]  /*9d60*/  BRA `(.L_x_99) ;  /* 0xffffffbc00f07947 */ /* 0x000fea000383ffff */
.L_x_102:
[----:B-1----:R1:W2:Y:S02]  /*9d70*/  SYNCS.PHASECHK.TRANS64.TRYWAIT P0, [R64+URZ+0x100], R2 ;  /* 0x00010002400075a7 */ /* 0x0022a400080011ff */
[----:B--2---:R-:W-:Y:S05]  /*9d80*/  @!P0 NANOSLEEP.SYNCS 0x989680 ;  /* 0x009896800000895d */ /* 0x004fea0003900000 */
[----:B------:R-:W2:Y:S02]  /*9d90*/  @!P0 SYNCS.PHASECHK.TRANS64 P0, [R64+URZ+0x100], R2 ;  /* 0x00010002400085a7 */ /* 0x000ea400080010ff */
[----:B--2---:R-:W-:Y:S05]  /*9da0*/  @!P0 BRA `(.L_x_102) ;  /* 0xfffffffc00f08947 */ /* 0x004fea000383ffff */
[----:B------:R-:W-:Y:S05]  /*9db0*/  BRA `(.L_x_101) ;  /* 0xffffffc0001c7947 */ /* 0x000fea000383ffff */
.L_x_111:
[----:B--2---:R2:W3:Y:S02]  /*9dc0*/  SYNCS.PHASECHK.TRANS64.TRYWAIT P0, [R2+URZ+0x90], R0 ;  /* 0x00009000020075a7 */ /* 0x0044e400080011ff */
[----:B---3--:R-:W-:Y:S05]  /*9dd0*/  @!P0 NANOSLEEP.SYNCS 0x989680 ;  /* 0x009896800000895d */ /* 0x008fea0003900000 */
[----:B------:R-:W3:Y:S02]  /*9de0*/  @!P0 SYNCS.PHASECHK.TRANS64 P0, [R2+URZ+0x90], R0 ;  /* 0x00009000020085a7 */ /* 0x000ee400080010ff */
[----:B---3--:R-:W-:Y:S05]  /*9df0*/  @!P0 BRA `(.L_x_111) ;  /* 0xfffffffc00f08947 */ /* 0x008fea000383ffff */
[----:B------:R-:W-:Y:S05]  /*9e00*/  BRA `(.L_x_110) ;  /* 0xffffffcc00007947 */ /* 0x000fea000383ffff */
.L_x_119:
[----:B--2---:R2:W3:Y:S02]  /*9e10*/  SYNCS.PHASECHK.TRANS64.TRYWAIT P0, [R0+URZ+0x90], R5 ;  /* 0x00009005000075a7 */ /* 0x0044e400080011ff */
[----:B---3--:R-:W-:Y:S05]  /*9e20*/  @!P0 NANOSLEEP.SYNCS 0x989680 ;  /* 0x009896800000895d */ /* 0x008fea0003900000 */
[----:B------:R-:W3:Y:S02]  /*9e30*/  @!P0 SYNCS.PHASECHK.TRANS64 P0, [R0+URZ+0x90], R5 ;  /* 0x00009005000085a7 */ /* 0x000ee400080010ff */
[----:B---3--:R-:W-:Y:S05]  /*9e40*/  @!P0 BRA `(.L_x_119) ;  /* 0xfffffffc00f08947 */ /* 0x008fea000383ffff */
[----:B------:R-:W-:Y:S05]  /*9e50*/  BRA `(.L_x_118) ;  /* 0xffffffd800047947 */ /* 0x000fea000383ffff */
.L_x_127:
[----:B--2---:R2:W3:Y:S02]  /*9e60*/  SYNCS.PHASECHK.TRANS64.TRYWAIT P0, [R2+URZ+0x90], R0 ;  /* 0x00009000020075a7 */ /* 0x0044e400080011ff */
[----:B---3--:R-:W-:Y:S05]  /*9e70*/  @!P0 NANOSLEEP.SYNCS 0x989680 ;  /* 0x009896800000895d */ /* 0x008fea0003900000 */
[----:B------:R-:W3:Y:S02]  /*9e80*/  @!P0 SYNCS.PHASECHK.TRANS64 P0, [R2+URZ+0x90], R0 ;  /* 0x00009000020085a7 */ /* 0x000ee400080010ff */
[----:B---3--:R-:W-:Y:S05]  /*9e90*/  @!P0 BRA `(.L_x_127) ;  /* 0xfffffffc00f08947 */ /* 0x008fea000383ffff */
[----:B------:R-:W-:Y:S05]  /*9ea0*/  BRA `(.L_x_126) ;  /* 0xffffffe400087947 */ /* 0x000fea000383ffff */
        .weak           $__internal_0_$__cuda_sm10x_tcgen05_guardrail_trap_col_being_dealloced_not_returned_by_alloc
        .type           $__internal_0_$__cuda_sm10x_tcgen05_guardrail_trap_col_being_dealloced_not_returned_by_alloc,@function
        .size           $__internal_0_$__cuda_sm10x_tcgen05_guardrail_trap_col_being_dealloced_not_returned_by_alloc,($__internal_1_$__cuda_sm10x_tcgen05_guardrail_trap_phase_invalid_during_alloc - $__internal_0_$__cuda_sm10x_tcgen05_guardrail_trap_col_being_dealloced_not_returned_by_alloc)
$__internal_0_$__cuda_sm10x_tcgen05_guardrail_trap_col_being_dealloced_not_returned_by_alloc:
[----:B------:R-:W-:Y:S05]  /*9eb0*/  BPT.TRAP 0x1 ;  /* 0x000000040000795c */ /* 0x000fea0000300000 */
[----:B------:R-:W-:-:S04]  /*9ec0*/  HFMA2 R3, -RZ, RZ, 0, 0 ;  /* 0x00000000ff037431 */ /* 0x000fc800000001ff */
[----:B------:R-:W-:Y:S05]  /*9ed0*/  RET.REL.NODEC R2 `(_ZN7cutlass13device_kernelINS_4gemm6kernel13GemmUniversalIN4cute5tupleIJiiiiEEENS1_10collective13CollectiveMmaINS1_35MainloopSm100TmaUmmaWarpSpecializedILi9ELi2ELi4ENS5_IJNS4_1CILi1EEESB_SB_EEEEENS5_IJNSA_ILi64EEENSA_ILi256EEENSA_ILi32EEEEEENS_10bfloat16_tENS5_IJlSB_lEEESI_SJ_NS4_8TiledMMAINS4_8MMA_AtomIJNS4_20SM100_MMA_F16BF16_SSISI_SI_fLi64ELi256ELNS4_4UMMA5MajorE0ELSO_0ELNSN_7ScaleInE0ELSP_0EEEEEENS4_6LayoutISC_NS5_IJNSA_ILi0EEEST_ST_EEEEENS5_IJNS4_10UnderscoreESW_SW_EEEEENS4_13SM90_TMA_LOADENS4_14ComposedLayoutINS4_7SwizzleILi2ELi4ELi3EEENS4_18smem_ptr_flag_bitsILi16EEENSS_INS5_IJNSA_ILi8EEESG_EEENS5_IJSG_SB_EEEEEEEvNS4_8identityESZ_S19_vS1A_EENS_8epilogue10collective18CollectiveEpilogueINS1C_23Sm100TmaWarpSpecializedILi4ELi2ELi32ELb1ELb0EEEJSH_NS5_IJNSS_ISE_SB_EES1H_EEESI_SJ_SI_SJ_NS1C_6fusion15FusionCallbacksIS1G_NS1J_17LinearCombinationISI_fSI_fLNS_15FloatRoundStyleE2EEESH_S1I_JEEENS4_5SM1004TMEM4LOAD26SM100_TMEM_LOAD_16dp256b8xESZ_NS10_INS11_ILi3ELi4ELi3EEES14_NSS_INS5_IJS15_SE_EEENS5_IJSE_SB_EEEEEEENS4_17SM75_U32x4_LDSM_NENS4_14SM90_TMA_STOREES1X_NS4_17SM90_U32x4_STSM_NENS4_39AutoVectorizingCopyWithAssumedAlignmentILi128EEEEEEvvEEEEvNT_6ParamsE) ;  /* 0xffffff6002487950 */ /* 0x000fea0003c3ffff */
        .weak           $__internal_1_$__cuda_sm10x_tcgen05_guardrail_trap_phase_invalid_during_alloc
        .type           $__internal_1_$__cuda_sm10x_tcgen05_guardrail_trap_phase_invalid_during_alloc,@function
        .size           $__internal_1_$__cuda_sm10x_tcgen05_guardrail_trap_phase_invalid_during_alloc,($__internal_2_$__cuda_sm10x_tcgen05_guardrail_trap_unallocated_columns_being_dealloced - $__internal_1_$__cuda_sm10x_tcgen05_guardrail_trap_phase_invalid_during_alloc)
$__internal_1_$__cuda_sm10x_tcgen05_guardrail_trap_phase_invalid_during_alloc:
[----:B------:R-:W-:Y:S05]  /*9ee0*/  BPT.TRAP 0x1 ;  /* 0x000000040000795c */ /* 0x000fea0000300000 */
[----:B------:R-:W-:-:S04]  /*9ef0*/  MOV R3, 0x0 ;  /* 0x0000000000037802 */ /* 0x000fc80000000f00 */
[----:B------:R-:W-:Y:S05]  /*9f00*/  RET.REL.NODEC R2 `(_ZN7cutlass13device_kernelINS_4gemm6kernel13GemmUniversalIN4cute5tupleIJiiiiEEENS1_10collective13CollectiveMmaINS1_35MainloopSm100TmaUmmaWarpSpecializedILi9ELi2ELi4ENS5_IJNS4_1CILi1EEESB_SB_EEEEENS5_IJNSA_ILi64EEENSA_ILi256EEENSA_ILi32EEEEEENS_10bfloat16_tENS5_IJlSB_lEEESI_SJ_NS4_8TiledMMAINS4_8MMA_AtomIJNS4_20SM100_MMA_F16BF16_SSISI_SI_fLi64ELi256ELNS4_4UMMA5MajorE0ELSO_0ELNSN_7ScaleInE0ELSP_0EEEEEENS4_6LayoutISC_NS5_IJNSA_ILi0EEEST_ST_EEEEENS5_IJNS4_10UnderscoreESW_SW_EEEEENS4_13SM90_TMA_LOADENS4_14ComposedLayoutINS4_7SwizzleILi2ELi4ELi3EEENS4_18smem_ptr_flag_bitsILi16EEENSS_INS5_IJNSA_ILi8EEESG_EEENS5_IJSG_SB_EEEEEEEvNS4_8identityESZ_S19_vS1A_EENS_8epilogue10collective18CollectiveEpilogueINS1C_23Sm100TmaWarpSpecializedILi4ELi2ELi32ELb1ELb0EEEJSH_NS5_IJNSS_ISE_SB_EES1H_EEESI_SJ_SI_SJ_NS1C_6fusion15FusionCallbacksIS1G_NS1J_17LinearCombinationISI_fSI_fLNS_15FloatRoundStyleE2EEESH_S1I_JEEENS4_5SM1004TMEM4LOAD26SM100_TMEM_LOAD_16dp256b8xESZ_NS10_INS11_ILi3ELi4ELi3EEES14_NSS_INS5_IJS15_SE_EEENS5_IJSE_SB_EEEEEEENS4_17SM75_U32x4_LDSM_NENS4_14SM90_TMA_STOREES1X_NS4_17SM90_U32x4_STSM_NENS4_39AutoVectorizingCopyWithAssumedAlignmentILi128EEEEEEvvEEEEvNT_6ParamsE) ;  /* 0xffffff60023c7950 */ /* 0x000fea0003c3ffff */
        .weak           $__internal_2_$__cuda_sm10x_tcgen05_guardrail_trap_unallocated_columns_being_dealloced
        .type           $__internal_2_$__cuda_sm10x_tcgen05_guardrail_trap_unallocated_columns_being_dealloced,@function
        .size           $__internal_2_$__cuda_sm10x_tcgen05_guardrail_trap_unallocated_columns_being_dealloced,(.L_x_192 - $__internal_2_$__cuda_sm10x_tcgen05_guardrail_trap_unallocated_columns_being_dealloced)
$__internal_2_$__cuda_sm10x_tcgen05_guardrail_trap_unallocated_columns_being_dealloced:
[----:B------:R-:W-:Y:S05]  /*9f10*/  BPT.TRAP 0x1 ;  /* 0x000000040000795c */ /* 0x000fea0000300000 */
[----:B------:R-:W-:-:S04]  /*9f20*/  HFMA2 R3, -RZ, RZ, 0, 0 ;  /* 0x00000000ff037431 */ /* 0x000fc800000001ff */
[----:B------:R-:W-:Y:S05]  /*9f30*/  RET.REL.NODEC R2 `(_ZN7cutlass13device_kernelINS_4gemm6kernel13GemmUniversalIN4cute5tupleIJiiiiEEENS1_10collective13CollectiveMmaINS1_35MainloopSm100TmaUmmaWarpSpecializedILi9ELi2ELi4ENS5_IJNS4_1CILi1EEESB_SB_EEEEENS5_IJNSA_ILi64EEENSA_ILi256EEENSA_ILi32EEEEEENS_10bfloat16_tENS5_IJlSB_lEEESI_SJ_NS4_8TiledMMAINS4_8MMA_AtomIJNS4_20SM100_MMA_F16BF16_SSISI_SI_fLi64ELi256ELNS4_4UMMA5MajorE0ELSO_0ELNSN_7ScaleInE0ELSP_0EEEEEENS4_6LayoutISC_NS5_IJNSA_ILi0EEEST_ST_EEEEENS5_IJNS4_10UnderscoreESW_SW_EEEEENS4_13SM90_TMA_LOADENS4_14ComposedLayoutINS4_7SwizzleILi2ELi4ELi3EEENS4_18smem_ptr_flag_bitsILi16EEENSS_INS5_IJNSA_ILi8EEESG_EEENS5_IJSG_SB_EEEEEEEvNS4_8identityESZ_S19_vS1A_EENS_8epilogue10collective18CollectiveEpilogueINS1C_23Sm100TmaWarpSpecializedILi4ELi2ELi32ELb1ELb0EEEJSH_NS5_IJNSS_ISE_SB_EES1H_EEESI_SJ_SI_SJ_NS1C_6fusion15FusionCallbacksIS1G_NS1J_17LinearCombinationISI_fSI_fLNS_15FloatRoundStyleE2EEESH_S1I_JEEENS4_5SM1004TMEM4LOAD26SM100_TMEM_LOAD_16dp256b8xESZ_NS10_INS11_ILi3ELi4ELi3EEES14_NSS_INS5_IJS15_SE_EEENS5_IJSE_SB_EEEEEEENS4_17SM75_U32x4_LDSM_NENS4_14SM90_TMA_STOREES1X_NS4_17SM90_U32x4_STSM_NENS4_39AutoVectorizingCopyWithAssumedAlignmentILi128EEEEEEvvEEEEvNT_6ParamsE) ;  /* 0xffffff6002307950 */ /* 0x000fea0003c3ffff */
.L_x_191:
[----:B------:R-:W-:-:S00]  /*9f40*/  BRA `(.L_x_191) ;  /* 0xfffffffc00fc7947 */ /* 0x000fc0000383ffff */
[----:B------:R-:W-:-:S00]  /*9f50*/  NOP ;  /* 0x0000000000007918 */ /* 0x000fc00000000000 */
        /* <DEDUP_REMOVED lines=10> */
.L_x_192:


//--------------------- .nv.global.init           --------------------------
	.section	.nv.global.init,"aw",@progbits
.nv.global.init:
	.type		$str$27,@object
	.size		$str$27,($str$28 - $str$27)
$str$27:
        /*0000*/ 	.byte	0x28, 0x61, 0x64, 0x64, 0x72, 0x65, 0x73, 0x73, 0x20, 0x26, 0x20, 0x6d, 0x61, 0x73, 0x6b, 0x29
        /*0010*/ 	.byte	0x20, 0x3d, 0x3d, 0x20, 0x30, 0x00
	.type		$str$28,@object
	.size		$str$28,($str$26 - $str$28)
$str$28:
        /*0016*/ 	.byte	0x2f, 0x74, 0x6d, 0x70, 0x2f, 0x63, 0x75, 0x74, 0x6c, 0x61, 0x73, 0x73, 0x5f, 0x73, 0x77, 0x65
        /*0026*/ 	.byte	0x65, 0x70, 0x5f, 0x73, 0x72, 0x63, 0x2f, 0x69, 0x6e, 0x63, 0x6c, 0x75, 0x64, 0x65, 0x2f, 0x63
        /*0036*/ 	.byte	0x75, 0x74, 0x65, 0x2f, 0x70, 0x6f, 0x69, 0x6e, 0x74, 0x65, 0x72, 0x5f, 0x66, 0x6c, 0x61, 0x67
        /*0046*/ 	.byte	0x67, 0x65, 0x64, 0x2e, 0x68, 0x70, 0x70, 0x00
	.type		$str$26,@object
	.size		$str$26,($str$25 - $str$26)
$str$26:
        /*004e*/ 	.byte	0x2f, 0x74, 0x6d, 0x70, 0x2f, 0x63, 0x75, 0x74, 0x6c, 0x61, 0x73, 0x73, 0x5f, 0x73, 0x77, 0x65
        /*005e*/ 	.byte	0x65, 0x70, 0x5f, 0x73, 0x72, 0x63, 0x2f, 0x69, 0x6e, 0x63, 0x6c, 0x75, 0x64, 0x65, 0x2f, 0x63
        /*006e*/ 	.byte	0x75, 0x74, 0x65, 0x2f, 0x61, 0x74, 0x6f, 0x6d, 0x2f, 0x63, 0x6f, 0x70, 0x79, 0x5f, 0x74, 0x72
        /*007e*/ 	.byte	0x61, 0x69, 0x74, 0x73, 0x5f, 0x73, 0x6d, 0x31, 0x30, 0x30, 0x2e, 0x68, 0x70, 0x70, 0x00
	.type		$str$25,@object
	.size		$str$25,(__unnamed_1 - $str$25)
$str$25:
        /*008d*/ 	.byte	0x28, 0x28, 0x75, 0x69, 0x6e, 0x74, 0x33, 0x32, 0x5f, 0x74, 0x28, 0x74, 0x68, 0x72, 0x65, 0x61
        /*009d*/ 	.byte	0x64, 0x49, 0x64, 0x78, 0x2e, 0x78, 0x29, 0x20, 0x2f, 0x20, 0x33, 0x32, 0x29, 0x20, 0x25, 0x20
        /*00ad*/ 	.byte	0x34, 0x29, 0x20, 0x3d, 0x3d, 0x20, 0x28, 0x28, 0x28, 0x74, 0x6d, 0x65, 0x6d, 0x5f, 0x61, 0x64
        /*00bd*/ 	.byte	0x64, 0x72, 0x20, 0x3e, 0x3e, 0x20, 0x31, 0x36, 0x29, 0x20, 0x2f, 0x20, 0x33, 0x32, 0x29, 0x20
        /*00cd*/ 	.byte	0x25, 0x20, 0x34, 0x29, 0x00
	.type		__unnamed_1,@object
	.size		__unnamed_1,(__unnamed_2 - __unnamed_1)
__unnamed_1:
        /*00d2*/ 	.byte	0x61, 0x75, 0x74, 0x6f, 0x20, 0x63, 0x75, 0x74, 0x65, 0x3a, 0x3a, 0x61, 0x73, 0x5f, 0x70, 0x6f
        /* <DEDUP_REMOVED lines=24> */
        /*0262*/ 	.byte	0x30, 0x39, 0x36, 0x3e, 0x3e, 0x3e, 0x3e, 0x5d, 0x00
	.type		__unnamed_2,@object
	.size		__unnamed_2,(.L_2 - __unnamed_2)
__unnamed_2:
        /* <DEDUP_REMOVED lines=46> */
        /*054b*/ 	.byte	0x75, 0x74, 0x65, 0x3a, 0x3a, 0x43, 0x3c, 0x30, 0x3e, 0x3e, 0x3e, 0x3e, 0x5d, 0x00
.L_2:


//--------------------- .nv.shared._ZN7cutlass13device_kernelINS_4gemm6kernel13GemmUniversalIN4cute5tupleIJiiiiEEENS1_10collective13CollectiveMmaINS1_35MainloopSm100TmaUmmaWarpSpecializedILi9ELi2ELi4ENS5_IJNS4_1CILi1EEESB_SB_EEEEENS5_IJNSA_ILi64EEENSA_ILi256EEENSA_ILi32EEEEEENS_10bfloat16_tENS5_IJlSB_lEEESI_SJ_NS4_8TiledMMAINS4_8MMA_AtomIJNS4_20SM100_MMA_F16BF16_SSISI_SI_fLi64ELi256ELNS4_4UMMA5MajorE0ELSO_0ELNSN_7ScaleInE0ELSP_0EEEEEENS4_6LayoutISC_NS5_IJNSA_ILi0EEEST_ST_EEEEENS5_IJNS4_10UnderscoreESW_SW_EEEEENS4_13SM90_TMA_LOADENS4_14ComposedLayoutINS4_7SwizzleILi2ELi4ELi3EEENS4_18smem_ptr_flag_bitsILi16EEENSS_INS5_IJNSA_ILi8EEESG_EEENS5_IJSG_SB_EEEEEEEvNS4_8identityESZ_S19_vS1A_EENS_8epilogue10collective18CollectiveEpilogueINS1C_23Sm100TmaWarpSpecializedILi4ELi2ELi32ELb1ELb0EEEJSH_NS5_IJNSS_ISE_SB_EES1H_EEESI_SJ_SI_SJ_NS1C_6fusion15FusionCallbacksIS1G_NS1J_17LinearCombinationISI_fSI_fLNS_15FloatRoundStyleE2EEESH_S1I_JEEENS4_5SM1004TMEM4LOAD26SM100_TMEM_LOAD_16dp256b8xESZ_NS10_INS11_ILi3ELi4ELi3EEES14_NSS_INS5_IJS15_SE_EEENS5_IJSE_SB_EEEEEEENS4_17SM75_U32x4_LDSM_NENS4_14SM90_TMA_STOREES1X_NS4_17SM90_U32x4_STSM_NENS4_39AutoVectorizingCopyWithAssumedAlignmentILi128EEEEEEvvEEEEvNT_6ParamsE --------------------------
	.section	.nv.shared._ZN7cutlass13device_kernelINS_4gemm6kernel13GemmUniversalIN4cute5tupleIJiiiiEEENS1_10collective13CollectiveMmaINS1_35MainloopSm100TmaUmmaWarpSpecializedILi9ELi2ELi4ENS5_IJNS4_1CILi1EEESB_SB_EEEEENS5_IJNSA_ILi64EEENSA_ILi256EEENSA_ILi32EEEEEENS_10bfloat16_tENS5_IJlSB_lEEESI_SJ_NS4_8TiledMMAINS4_8MMA_AtomIJNS4_20SM100_MMA_F16BF16_SSISI_SI_fLi64ELi256ELNS4_4UMMA5MajorE0ELSO_0ELNSN_7ScaleInE0ELSP_0EEEEEENS4_6LayoutISC_NS5_IJNSA_ILi0EEEST_ST_EEEEENS5_IJNS4_10UnderscoreESW_SW_EEEEENS4_13SM90_TMA_LOADENS4_14ComposedLayoutINS4_7SwizzleILi2ELi4ELi3EEENS4_18smem_ptr_flag_bitsILi16EEENSS_INS5_IJNSA_ILi8EEESG_EEENS5_IJSG_SB_EEEEEEEvNS4_8identityESZ_S19_vS1A_EENS_8epilogue10collective18CollectiveEpilogueINS1C_23Sm100TmaWarpSpecializedILi4ELi2ELi32ELb1ELb0EEEJSH_NS5_IJNSS_ISE_SB_EES1H_EEESI_SJ_SI_SJ_NS1C_6fusion15FusionCallbacksIS1G_NS1J_17LinearCombinationISI_fSI_fLNS_15FloatRoundStyleE2EEESH_S1I_JEEENS4_5SM1004TMEM4LOAD26SM100_TMEM_LOAD_16dp256b8xESZ_NS10_INS11_ILi3ELi4ELi3EEES14_NSS_INS5_IJS15_SE_EEENS5_IJSE_SB_EEEEEEENS4_17SM75_U32x4_LDSM_NENS4_14SM90_TMA_STOREES1X_NS4_17SM90_U32x4_STSM_NENS4_39AutoVectorizingCopyWithAssumedAlignmentILi128EEEEEEvvEEEEvNT_6ParamsE,"aw",@nobits
	.sectionflags	@""
	.align	16
	.zero		1024


//--------------------- .nv.shared.reserved.0     --------------------------
	.section	.nv.shared.reserved.0,"aw",@nobits
	.weak		__nv_reservedSMEM_offset_0_alias
	.size		__nv_reservedSMEM_offset_0_alias, 0, 64
	.other		__nv_reservedSMEM_offset_0_alias,@"STO_CUDA_RESERVED_SHARED STV_DEFAULT"
__nv_reservedSMEM_offset_0_alias:
	.zero		0
.nv.shared.reserved.0:
	.zero		64
	.weak		__nv_reservedSMEM_tcgen05_partition
	.type		__nv_reservedSMEM_tcgen05_partition,@object
	.size		__nv_reservedSMEM_tcgen05_partition,(.L_0 - __nv_reservedSMEM_tcgen05_partition)
__nv_reservedSMEM_tcgen05_partition:
	.zero		32
.L_0:


//--------------------- .nv.global                --------------------------
	.section	.nv.global,"aw",@nobits
.nv.global:
	.type		_ZN40_INTERNAL_fd43bfd2_4_k_cu_24be1648_231364cute1_E,@object
	.size		_ZN40_INTERNAL_fd43bfd2_4_k_cu_24be1648_231364cute1_E,(_ZN40_INTERNAL_fd43bfd2_4_k_cu_24be1648_231364cuda3std3__45__cpo6cbeginE - _ZN40_INTERNAL_fd43bfd2_4_k_cu_24be1648_231364cute1_E)
_ZN40_INTERNAL_fd43bfd2_4_k_cu_24be1648_231364cute1_E:
	.zero		1
	.type		_ZN40_INTERNAL_fd43bfd2_4_k_cu_24be1648_231364cuda3std3__45__cpo6cbeginE,@object
	.size		_ZN40_INTERNAL_fd43bfd2_4_k_cu_24be1648_231364cuda3std3__45__cpo6cbeginE,(_ZN40_INTERNAL_fd43bfd2_4_k_cu_24be1648_231364cuda3std3__48in_placeE - _ZN40_INTERNAL_fd43bfd2_4_k_cu_24be1648_231364cuda3std3__45__cpo6cbeginE)
_ZN40_INTERNAL_fd43bfd2_4_k_cu_24be1648_231364cuda3std3__45__cpo6cbeginE:
	.zero		1
	.type		_ZN40_INTERNAL_fd43bfd2_4_k_cu_24be1648_231364cuda3std3__48in_placeE,@object
	.size		_ZN40_INTERNAL_fd43bfd2_4_k_cu_24be1648_231364cuda3std3__48in_placeE,(_ZN40_INTERNAL_fd43bfd2_4_k_cu_24be1648_231364cuda3std6ranges3__45__cpo9iter_moveE - _ZN40_INTERNAL_fd43bfd2_4_k_cu_24be1648_231364cuda3std3__48in_placeE)
_ZN40_INTERNAL_fd43bfd2_4_k_cu_24be1648_231364cuda3std3__48in_placeE:
	.zero		1
	.type		_ZN40_INTERNAL_fd43bfd2_4_k_cu_24be1648_231364cuda3std6ranges3__45__cpo9iter_moveE,@object
	.size		_ZN40_INTERNAL_fd43bfd2_4_k_cu_24be1648_231364cuda3std6ranges3__45__cpo9iter_moveE,(_ZN40_INTERNAL_fd43bfd2_4_k_cu_24be1648_231364cuda3std3__45__cpo5beginE - _ZN40_INTERNAL_fd43bfd2_4_k_cu_24be1648_231364cuda3std6ranges3__45__cpo9iter_moveE)
_ZN40_INTERNAL_fd43bfd2_4_k_cu_24be1648_231364cuda3std6ranges3__45__cpo9iter_moveE:
	.zero		1
	.type		_ZN40_INTERNAL_fd43bfd2_4_k_cu_24be1648_231364cuda3std3__45__cpo5beginE,@object
	.size		_ZN40_INTERNAL_fd43bfd2_4_k_cu_24be1648_231364cuda3std3__45__cpo5beginE,(_ZN40_INTERNAL_fd43bfd2_4_k_cu_24be1648_231364cuda3std3__442_GLOBAL__N__fd43bfd2_4_k_cu_24be1648_231366ignoreE - _ZN40_INTERNAL_fd43bfd2_4_k_cu_24be1648_231364cuda3std3__45__cpo5beginE)
_ZN40_INTERNAL_fd43bfd2_4_k_cu_24be1648_231364cuda3std3__45__cpo5beginE:
	.zero		1
	.type		_ZN40_INTERNAL_fd43bfd2_4_k_cu_24be1648_231364cuda3std3__442_GLOBAL__N__fd43bfd2_4_k_cu_24be1648_231366ignoreE,@object
	.size		_ZN40_INTERNAL_fd43bfd2_4_k_cu_24be1648_231364cuda3std3__442_GLOBAL__N__fd43bfd2_4_k_cu_24be1648_231366ignoreE,(_ZN40_INTERNAL_fd43bfd2_4_k_cu_24be1648_231364cute7productE - _ZN40_INTERNAL_fd43bfd2_4_k_cu_24be1648_231364cuda3std3__442_GLOBAL__N__fd43bfd2_4_k_cu_24be1648_231366ignoreE)
_ZN40_INTERNAL_fd43bfd2_4_k_cu_24be1648_231364cuda3std3__442_GLOBAL__N__fd43bfd2_4_k_cu_24be1648_231366ignoreE:
	.zero		1
	.type		_ZN40_INTERNAL_fd43bfd2_4_k_cu_24be1648_231364cute7productE,@object
	.size		_ZN40_INTERNAL_fd43bfd2_4_k_cu_24be1648_231364cute7productE,(_ZN40_INTERNAL_fd43bfd2_4_k_cu_24be1648_231364cuda3std3__45__cpo3endE - _ZN40_INTERNAL_fd43bfd2_4_k_cu_24be1648_231364cute7productE)
_ZN40_INTERNAL_fd43bfd2_4_k_cu_24be1648_231364cute7productE:
	.zero		1
	.type		_ZN40_INTERNAL_fd43bfd2_4_k_cu_24be1648_231364cuda3std3__45__cpo3endE,@object
	.size		_ZN40_INTERNAL_fd43bfd2_4_k_cu_24be1648_231364cuda3std3__45__cpo3endE,(_ZN40_INTERNAL_fd43bfd2_4_k_cu_24be1648_231364cuda3std3__419piecewise_constructE - _ZN40_INTERNAL_fd43bfd2_4_k_cu_24be1648_231364cuda3std3__45__cpo3endE)
_ZN40_INTERNAL_fd43bfd2_4_k_cu_24be1648_231364cuda3std3__45__cpo3endE:
	.zero		1
	.type		_ZN40_INTERNAL_fd43bfd2_4_k_cu_24be1648_231364cuda3std3__419piecewise_constructE,@object
	.size		_ZN40_INTERNAL_fd43bfd2_4_k_cu_24be1648_231364cuda3std3__419piecewise_constructE,(_ZN40_INTERNAL_fd43bfd2_4_k_cu_24be1648_231364cuda3std3__45__cpo4cendE - _ZN40_INTERNAL_fd43bfd2_4_k_cu_24be1648_231364cuda3std3__419piecewise_constructE)
_ZN40_INTERNAL_fd43bfd2_4_k_cu_24be1648_231364cuda3std3__419piecewise_constructE:
	.zero		1
	.type		_ZN40_INTERNAL_fd43bfd2_4_k_cu_24be1648_231364cuda3std3__45__cpo4cendE,@object
	.size		_ZN40_INTERNAL_fd43bfd2_4_k_cu_24be1648_231364cuda3std3__45__cpo4cendE,(_ZN40_INTERNAL_fd43bfd2_4_k_cu_24be1648_231364cuda3std6ranges3__45__cpo4swapE - _ZN40_INTERNAL_fd43bfd2_4_k_cu_24be1648_231364cuda3std3__45__cpo4cendE)
_ZN40_INTERNAL_fd43bfd2_4_k_cu_24be1648_231364cuda3std3__45__cpo4cendE:
	.zero		1
	.type		_ZN40_INTERNAL_fd43bfd2_4_k_cu_24be1648_231364cuda3std6ranges3__45__cpo4swapE,@object
	.size		_ZN40_INTERNAL_fd43bfd2_4_k_cu_24be1648_231364cuda3std6ranges3__45__cpo4swapE,(.L_10 - _ZN40_INTERNAL_fd43bfd2_4_k_cu_24be1648_231364cuda3std6ranges3__45__cpo4swapE)
_ZN40_INTERNAL_fd43bfd2_4_k_cu_24be1648_231364cuda3std6ranges3__45__cpo4swapE:
	.zero		1
.L_10:


//--------------------- .nv.constant0._ZN7cutlass13device_kernelINS_4gemm6kernel13GemmUniversalIN4cute5tupleIJiiiiEEENS1_10collective13CollectiveMmaINS1_35MainloopSm100TmaUmmaWarpSpecializedILi9ELi2ELi4ENS5_IJNS4_1CILi1EEESB_SB_EEEEENS5_IJNSA_ILi64EEENSA_ILi256EEENSA_ILi32EEEEEENS_10bfloat16_tENS5_IJlSB_lEEESI_SJ_NS4_8TiledMMAINS4_8MMA_AtomIJNS4_20SM100_MMA_F16BF16_SSISI_SI_fLi64ELi256ELNS4_4UMMA5MajorE0ELSO_0ELNSN_7ScaleInE0ELSP_0EEEEEENS4_6LayoutISC_NS5_IJNSA_ILi0EEEST_ST_EEEEENS5_IJNS4_10UnderscoreESW_SW_EEEEENS4_13SM90_TMA_LOADENS4_14ComposedLayoutINS4_7SwizzleILi2ELi4ELi3EEENS4_18smem_ptr_flag_bitsILi16EEENSS_INS5_IJNSA_ILi8EEESG_EEENS5_IJSG_SB_EEEEEEEvNS4_8identityESZ_S19_vS1A_EENS_8epilogue10collective18CollectiveEpilogueINS1C_23Sm100TmaWarpSpecializedILi4ELi2ELi32ELb1ELb0EEEJSH_NS5_IJNSS_ISE_SB_EES1H_EEESI_SJ_SI_SJ_NS1C_6fusion15FusionCallbacksIS1G_NS1J_17LinearCombinationISI_fSI_fLNS_15FloatRoundStyleE2EEESH_S1I_JEEENS4_5SM1004TMEM4LOAD26SM100_TMEM_LOAD_16dp256b8xESZ_NS10_INS11_ILi3ELi4ELi3EEES14_NSS_INS5_IJS15_SE_EEENS5_IJSE_SB_EEEEEEENS4_17SM75_U32x4_LDSM_NENS4_14SM90_TMA_STOREES1X_NS4_17SM90_U32x4_STSM_NENS4_39AutoVectorizingCopyWithAssumedAlignmentILi128EEEEEEvvEEEEvNT_6ParamsE --------------------------
	.section	.nv.constant0._ZN7cutlass13device_kernelINS_4gemm6kernel13GemmUniversalIN4cute5tupleIJiiiiEEENS1_10collective13CollectiveMmaINS1_35MainloopSm100TmaUmmaWarpSpecializedILi9ELi2ELi4ENS5_IJNS4_1CILi1EEESB_SB_EEEEENS5_IJNSA_ILi64EEENSA_ILi256EEENSA_ILi32EEEEEENS_10bfloat16_tENS5_IJlSB_lEEESI_SJ_NS4_8TiledMMAINS4_8MMA_AtomIJNS4_20SM100_MMA_F16BF16_SSISI_SI_fLi64ELi256ELNS4_4UMMA5MajorE0ELSO_0ELNSN_7ScaleInE0ELSP_0EEEEEENS4_6LayoutISC_NS5_IJNSA_ILi0EEEST_ST_EEEEENS5_IJNS4_10UnderscoreESW_SW_EEEEENS4_13SM90_TMA_LOADENS4_14ComposedLayoutINS4_7SwizzleILi2ELi4ELi3EEENS4_18smem_ptr_flag_bitsILi16EEENSS_INS5_IJNSA_ILi8EEESG_EEENS5_IJSG_SB_EEEEEEEvNS4_8identityESZ_S19_vS1A_EENS_8epilogue10collective18CollectiveEpilogueINS1C_23Sm100TmaWarpSpecializedILi4ELi2ELi32ELb1ELb0EEEJSH_NS5_IJNSS_ISE_SB_EES1H_EEESI_SJ_SI_SJ_NS1C_6fusion15FusionCallbacksIS1G_NS1J_17LinearCombinationISI_fSI_fLNS_15FloatRoundStyleE2EEESH_S1I_JEEENS4_5SM1004TMEM4LOAD26SM100_TMEM_LOAD_16dp256b8xESZ_NS10_INS11_ILi3ELi4ELi3EEES14_NSS_INS5_IJS15_SE_EEENS5_IJSE_SB_EEEEEEENS4_17SM75_U32x4_LDSM_NENS4_14SM90_TMA_STOREES1X_NS4_17SM90_U32x4_STSM_NENS4_39AutoVectorizingCopyWithAssumedAlignmentILi128EEEEEEvvEEEEvNT_6ParamsE,"a",@progbits
	.sectionflags	@""
	.align	4
.nv.constant0._ZN7cutlass13device_kernelINS_4gemm6kernel13GemmUniversalIN4cute5tupleIJiiiiEEENS1_10collective13CollectiveMmaINS1_35MainloopSm100TmaUmmaWarpSpecializedILi9ELi2ELi4ENS5_IJNS4_1CILi1EEESB_SB_EEEEENS5_IJNSA_ILi64EEENSA_ILi256EEENSA_ILi32EEEEEENS_10bfloat16_tENS5_IJlSB_lEEESI_SJ_NS4_8TiledMMAINS4_8MMA_AtomIJNS4_20SM100_MMA_F16BF16_SSISI_SI_fLi64ELi256ELNS4_4UMMA5MajorE0ELSO_0ELNSN_7ScaleInE0ELSP_0EEEEEENS4_6LayoutISC_NS5_IJNSA_ILi0EEEST_ST_EEEEENS5_IJNS4_10UnderscoreESW_SW_EEEEENS4_13SM90_TMA_LOADENS4_14ComposedLayoutINS4_7SwizzleILi2ELi4ELi3EEENS4_18smem_ptr_flag_bitsILi16EEENSS_INS5_IJNSA_ILi8EEESG_EEENS5_IJSG_SB_EEEEEEEvNS4_8identityESZ_S19_vS1A_EENS_8epilogue10collective18CollectiveEpilogueINS1C_23Sm100TmaWarpSpecializedILi4ELi2ELi32ELb1ELb0EEEJSH_NS5_IJNSS_ISE_SB_EES1H_EEESI_SJ_SI_SJ_NS1C_6fusion15FusionCallbacksIS1G_NS1J_17LinearCombinationISI_fSI_fLNS_15FloatRoundStyleE2EEESH_S1I_JEEENS4_5SM1004TMEM4LOAD26SM100_TMEM_LOAD_16dp256b8xESZ_NS10_INS11_ILi3ELi4ELi3EEES14_NSS_INS5_IJS15_SE_EEENS5_IJSE_SB_EEEEEEENS4_17SM75_U32x4_LDSM_NENS4_14SM90_TMA_STOREES1X_NS4_17SM90_U32x4_STSM_NENS4_39AutoVectorizingCopyWithAssumedAlignmentILi128EEEEEEvvEEEEvNT_6ParamsE:
	.zero		2944


//--------------------- SYMBOLS --------------------------

	.type		.nv.reservedSmem.offset0,@object
	.size		.nv.reservedSmem.offset0,0x4
	.type		.nv.reservedSmem.cap,@object
	.size		.nv.reservedSmem.cap,0x4
	.type		__assertfail,@function
